//
// Generated by NVIDIA NVVM Compiler
//
// Compiler Build ID: CL-36424714
// Cuda compilation tools, release 13.0, V13.0.88
// Based on NVVM 20.0.0
//

.version 9.0
.target sm_100
.address_size 64

	// .globl	conv2d_forward
.extern .shared .align 16 .b8 shared_mem[];

.visible .entry conv2d_forward(
	.param .u64 .ptr .align 1 conv2d_forward_param_0,
	.param .u64 .ptr .align 1 conv2d_forward_param_1,
	.param .u64 .ptr .align 1 conv2d_forward_param_2,
	.param .u64 .ptr .align 1 conv2d_forward_param_3,
	.param .u32 conv2d_forward_param_4,
	.param .u32 conv2d_forward_param_5,
	.param .u32 conv2d_forward_param_6,
	.param .u32 conv2d_forward_param_7,
	.param .u32 conv2d_forward_param_8,
	.param .u32 conv2d_forward_param_9,
	.param .u32 conv2d_forward_param_10,
	.param .u32 conv2d_forward_param_11,
	.param .u32 conv2d_forward_param_12,
	.param .u32 conv2d_forward_param_13,
	.param .u32 conv2d_forward_param_14,
	.param .u32 conv2d_forward_param_15,
	.param .u32 conv2d_forward_param_16
)
{
	.reg .pred 	%p<139>;
	.reg .b32 	%r<223>;
	.reg .b32 	%f<136>;
	.reg .b64 	%rd<31>;

	ld.param.u64 	%rd6, [conv2d_forward_param_0];
	ld.param.u64 	%rd4, [conv2d_forward_param_2];
	ld.param.u32 	%r91, [conv2d_forward_param_4];
	ld.param.u32 	%r79, [conv2d_forward_param_5];
	ld.param.u32 	%r80, [conv2d_forward_param_6];
	ld.param.u32 	%r81, [conv2d_forward_param_7];
	ld.param.u32 	%r82, [conv2d_forward_param_8];
	ld.param.u32 	%r92, [conv2d_forward_param_9];
	ld.param.u32 	%r84, [conv2d_forward_param_10];
	ld.param.u32 	%r85, [conv2d_forward_param_11];
	ld.param.u32 	%r86, [conv2d_forward_param_12];
	cvta.to.global.u64 	%rd1, %rd6;
	add.s32 	%r1, %r85, 15;
	add.s32 	%r2, %r86, 15;
	mul.lo.s32 	%r3, %r86, %r85;
	mov.u32 	%r93, %ctaid.x;
	shl.b32 	%r4, %r93, 4;
	mov.u32 	%r5, %tid.x;
	add.s32 	%r6, %r4, %r5;
	mov.u32 	%r94, %ctaid.y;
	shl.b32 	%r7, %r94, 4;
	mov.u32 	%r8, %tid.y;
	add.s32 	%r95, %r7, %r8;
	mov.u32 	%r96, %ctaid.z;
	div.u32 	%r11, %r96, %r82;
	mul.lo.s32 	%r97, %r11, %r82;
	sub.s32 	%r10, %r96, %r97;
	mov.u32 	%r98, %ntid.x;
	mad.lo.s32 	%r12, %r8, %r98, %r5;
	mov.u32 	%r99, %ntid.y;
	mul.lo.s32 	%r13, %r98, %r99;
	setp.ge.s32 	%p3, %r6, %r84;
	setp.ge.s32 	%p4, %r95, %r92;
	or.pred  	%p5, %p3, %p4;
	setp.ge.s32 	%p6, %r10, %r82;
	or.pred  	%p7, %p5, %p6;
	setp.ge.s32 	%p8, %r11, %r91;
	or.pred  	%p1, %p7, %p8;
	setp.lt.s32 	%p9, %r79, 1;
	mov.f32 	%f112, 0f00000000;
	@%p9 bra 	$L__BB0_70;
	ld.param.u32 	%r213, [conv2d_forward_param_16];
	ld.param.u32 	%r212, [conv2d_forward_param_15];
	ld.param.u32 	%r211, [conv2d_forward_param_14];
	ld.param.u32 	%r210, [conv2d_forward_param_13];
	ld.param.u64 	%rd29, [conv2d_forward_param_1];
	mul.lo.s32 	%r101, %r2, %r1;
	shl.b32 	%r102, %r101, 2;
	mov.u32 	%r103, shared_mem;
	add.s32 	%r14, %r103, %r102;
	mul.lo.s32 	%r104, %r211, %r4;
	sub.s32 	%r15, %r104, %r213;
	mul.lo.s32 	%r105, %r210, %r7;
	sub.s32 	%r16, %r105, %r212;
	mul.lo.s32 	%r17, %r210, %r8;
	mul.lo.s32 	%r18, %r211, %r5;
	add.s32 	%r19, %r12, %r13;
	max.s32 	%r106, %r101, %r19;
	setp.lt.s32 	%p10, %r19, %r101;
	selp.u32 	%r107, 1, 0, %p10;
	add.s32 	%r108, %r19, %r107;
	sub.s32 	%r109, %r106, %r108;
	div.u32 	%r110, %r109, %r13;
	add.s32 	%r20, %r110, %r107;
	and.b32  	%r21, %r86, 7;
	and.b32  	%r22, %r86, 3;
	shl.b32 	%r23, %r13, 2;
	add.s32 	%r24, %r19, %r13;
	min.s32 	%r111, %r85, %r86;
	setp.lt.s32 	%p11, %r111, 1;
	or.pred  	%p2, %p11, %p1;
	and.b32  	%r25, %r86, 2147483640;
	cvta.to.global.u64 	%rd2, %rd29;
	mov.f32 	%f112, 0f00000000;
	mov.b32 	%r214, 0;
$L__BB0_2:
	setp.ge.s32 	%p12, %r12, %r3;
	@%p12 bra 	$L__BB0_5;
	mul.lo.s32 	%r112, %r3, %r79;
	mul.lo.s32 	%r113, %r112, %r10;
	mad.lo.s32 	%r27, %r214, %r3, %r113;
	mov.u32 	%r216, %r12;
$L__BB0_4:
	add.s32 	%r114, %r27, %r216;
	mul.wide.s32 	%rd7, %r114, 4;
	add.s64 	%rd8, %rd2, %rd7;
	ld.global.f32 	%f60, [%rd8];
	shl.b32 	%r115, %r216, 2;
	add.s32 	%r116, %r14, %r115;
	st.shared.f32 	[%r116], %f60;
	add.s32 	%r216, %r216, %r13;
	setp.lt.s32 	%p13, %r216, %r3;
	@%p13 bra 	$L__BB0_4;
$L__BB0_5:
	mul.lo.s32 	%r117, %r2, %r1;
	setp.ge.s32 	%p14, %r12, %r117;
	@%p14 bra 	$L__BB0_26;
	and.b32  	%r118, %r20, 3;
	setp.eq.s32 	%p15, %r118, 3;
	mad.lo.s32 	%r119, %r11, %r79, %r214;
	mul.lo.s32 	%r28, %r119, %r80;
	mov.u32 	%r215, %r12;
	@%p15 bra 	$L__BB0_16;
	div.s32 	%r120, %r12, %r2;
	mul.lo.s32 	%r121, %r120, %r2;
	sub.s32 	%r122, %r12, %r121;
	add.s32 	%r29, %r122, %r15;
	add.s32 	%r30, %r120, %r16;
	setp.gt.s32 	%p16, %r29, -1;
	setp.lt.s32 	%p17, %r29, %r81;
	and.pred  	%p18, %p16, %p17;
	setp.gt.s32 	%p19, %r30, -1;
	setp.lt.s32 	%p20, %r30, %r80;
	and.pred  	%p21, %p19, %p20;
	and.pred  	%p23, %p18, %p21;
	mov.f32 	%f103, 0f00000000;
	not.pred 	%p24, %p23;
	@%p24 bra 	$L__BB0_9;
	add.s32 	%r123, %r28, %r30;
	mad.lo.s32 	%r124, %r123, %r81, %r29;
	mul.wide.s32 	%rd9, %r124, 4;
	add.s64 	%rd10, %rd1, %rd9;
	ld.global.f32 	%f103, [%rd10];
$L__BB0_9:
	and.b32  	%r125, %r20, 3;
	setp.eq.s32 	%p25, %r125, 0;
	shl.b32 	%r126, %r12, 2;
	mov.u32 	%r127, shared_mem;
	add.s32 	%r128, %r127, %r126;
	st.shared.f32 	[%r128], %f103;
	mov.u32 	%r215, %r19;
	@%p25 bra 	$L__BB0_16;
	div.s32 	%r129, %r19, %r2;
	mul.lo.s32 	%r130, %r129, %r2;
	sub.s32 	%r131, %r19, %r130;
	add.s32 	%r31, %r131, %r15;
	add.s32 	%r32, %r129, %r16;
	setp.gt.s32 	%p26, %r31, -1;
	setp.lt.s32 	%p27, %r31, %r81;
	and.pred  	%p28, %p26, %p27;
	setp.gt.s32 	%p29, %r32, -1;
	setp.lt.s32 	%p30, %r32, %r80;
	and.pred  	%p31, %p29, %p30;
	and.pred  	%p33, %p28, %p31;
	mov.f32 	%f104, 0f00000000;
	not.pred 	%p34, %p33;
	@%p34 bra 	$L__BB0_12;
	add.s32 	%r132, %r28, %r32;
	mad.lo.s32 	%r133, %r132, %r81, %r31;
	mul.wide.s32 	%rd11, %r133, 4;
	add.s64 	%rd12, %rd1, %rd11;
	ld.global.f32 	%f104, [%rd12];
$L__BB0_12:
	and.b32  	%r134, %r20, 3;
	setp.eq.s32 	%p35, %r134, 1;
	shl.b32 	%r135, %r12, 2;
	mov.u32 	%r136, shared_mem;
	add.s32 	%r137, %r136, %r135;
	add.s32 	%r33, %r137, %r23;
	st.shared.f32 	[%r33], %f104;
	mov.u32 	%r215, %r24;
	@%p35 bra 	$L__BB0_16;
	div.s32 	%r138, %r24, %r2;
	mul.lo.s32 	%r139, %r138, %r2;
	sub.s32 	%r140, %r24, %r139;
	add.s32 	%r34, %r140, %r15;
	add.s32 	%r35, %r138, %r16;
	setp.gt.s32 	%p36, %r34, -1;
	setp.lt.s32 	%p37, %r34, %r81;
	and.pred  	%p38, %p36, %p37;
	setp.gt.s32 	%p39, %r35, -1;
	setp.lt.s32 	%p40, %r35, %r80;
	and.pred  	%p41, %p39, %p40;
	and.pred  	%p43, %p38, %p41;
	mov.f32 	%f105, 0f00000000;
	not.pred 	%p44, %p43;
	@%p44 bra 	$L__BB0_15;
	add.s32 	%r141, %r28, %r35;
	mad.lo.s32 	%r142, %r141, %r81, %r34;
	mul.wide.s32 	%rd13, %r142, 4;
	add.s64 	%rd14, %rd1, %rd13;
	ld.global.f32 	%f105, [%rd14];
$L__BB0_15:
	add.s32 	%r215, %r24, %r13;
	add.s32 	%r143, %r33, %r23;
	st.shared.f32 	[%r143], %f105;
$L__BB0_16:
	setp.lt.u32 	%p45, %r20, 3;
	@%p45 bra 	$L__BB0_26;
$L__BB0_17:
	div.s32 	%r144, %r215, %r2;
	mul.lo.s32 	%r145, %r144, %r2;
	sub.s32 	%r146, %r215, %r145;
	add.s32 	%r41, %r146, %r15;
	add.s32 	%r42, %r144, %r16;
	setp.gt.s32 	%p46, %r41, -1;
	setp.lt.s32 	%p47, %r41, %r81;
	and.pred  	%p48, %p46, %p47;
	setp.gt.s32 	%p49, %r42, -1;
	setp.lt.s32 	%p50, %r42, %r80;
	and.pred  	%p51, %p49, %p50;
	and.pred  	%p53, %p48, %p51;
	mov.f32 	%f106, 0f00000000;
	not.pred 	%p54, %p53;
	@%p54 bra 	$L__BB0_19;
	add.s32 	%r147, %r28, %r42;
	mad.lo.s32 	%r148, %r147, %r81, %r41;
	mul.wide.s32 	%rd15, %r148, 4;
	add.s64 	%rd16, %rd1, %rd15;
	ld.global.f32 	%f106, [%rd16];
$L__BB0_19:
	shl.b32 	%r149, %r215, 2;
	mov.u32 	%r150, shared_mem;
	add.s32 	%r43, %r150, %r149;
	st.shared.f32 	[%r43], %f106;
	add.s32 	%r44, %r215, %r13;
	div.s32 	%r151, %r44, %r2;
	mul.lo.s32 	%r152, %r151, %r2;
	sub.s32 	%r153, %r44, %r152;
	add.s32 	%r45, %r153, %r15;
	add.s32 	%r46, %r151, %r16;
	setp.gt.s32 	%p55, %r45, -1;
	setp.lt.s32 	%p56, %r45, %r81;
	and.pred  	%p57, %p55, %p56;
	setp.gt.s32 	%p58, %r46, -1;
	setp.lt.s32 	%p59, %r46, %r80;
	and.pred  	%p60, %p58, %p59;
	and.pred  	%p62, %p57, %p60;
	mov.f32 	%f107, 0f00000000;
	not.pred 	%p63, %p62;
	@%p63 bra 	$L__BB0_21;
	add.s32 	%r154, %r28, %r46;
	mad.lo.s32 	%r155, %r154, %r81, %r45;
	mul.wide.s32 	%rd17, %r155, 4;
	add.s64 	%rd18, %rd1, %rd17;
	ld.global.f32 	%f107, [%rd18];
$L__BB0_21:
	add.s32 	%r47, %r43, %r23;
	st.shared.f32 	[%r47], %f107;
	add.s32 	%r48, %r44, %r13;
	div.s32 	%r156, %r48, %r2;
	mul.lo.s32 	%r157, %r156, %r2;
	sub.s32 	%r158, %r48, %r157;
	add.s32 	%r49, %r158, %r15;
	add.s32 	%r50, %r156, %r16;
	setp.gt.s32 	%p64, %r49, -1;
	setp.lt.s32 	%p65, %r49, %r81;
	and.pred  	%p66, %p64, %p65;
	setp.gt.s32 	%p67, %r50, -1;
	setp.lt.s32 	%p68, %r50, %r80;
	and.pred  	%p69, %p67, %p68;
	and.pred  	%p71, %p66, %p69;
	mov.f32 	%f108, 0f00000000;
	not.pred 	%p72, %p71;
	@%p72 bra 	$L__BB0_23;
	add.s32 	%r159, %r28, %r50;
	mad.lo.s32 	%r160, %r159, %r81, %r49;
	mul.wide.s32 	%rd19, %r160, 4;
	add.s64 	%rd20, %rd1, %rd19;
	ld.global.f32 	%f108, [%rd20];
$L__BB0_23:
	add.s32 	%r51, %r47, %r23;
	st.shared.f32 	[%r51], %f108;
	add.s32 	%r52, %r48, %r13;
	div.s32 	%r161, %r52, %r2;
	mul.lo.s32 	%r162, %r161, %r2;
	sub.s32 	%r163, %r52, %r162;
	add.s32 	%r53, %r163, %r15;
	add.s32 	%r54, %r161, %r16;
	setp.gt.s32 	%p73, %r53, -1;
	setp.lt.s32 	%p74, %r53, %r81;
	and.pred  	%p75, %p73, %p74;
	setp.gt.s32 	%p76, %r54, -1;
	setp.lt.s32 	%p77, %r54, %r80;
	and.pred  	%p78, %p76, %p77;
	and.pred  	%p80, %p75, %p78;
	mov.f32 	%f109, 0f00000000;
	not.pred 	%p81, %p80;
	@%p81 bra 	$L__BB0_25;
	add.s32 	%r164, %r28, %r54;
	mad.lo.s32 	%r165, %r164, %r81, %r53;
	mul.wide.s32 	%rd21, %r165, 4;
	add.s64 	%rd22, %rd1, %rd21;
	ld.global.f32 	%f109, [%rd22];
$L__BB0_25:
	add.s32 	%r166, %r51, %r23;
	st.shared.f32 	[%r166], %f109;
	add.s32 	%r215, %r52, %r13;
	mul.lo.s32 	%r167, %r2, %r1;
	setp.lt.s32 	%p82, %r215, %r167;
	@%p82 bra 	$L__BB0_17;
$L__BB0_26:
	bar.sync 	0;
	@%p2 bra 	$L__BB0_69;
	mov.b32 	%r218, 0;
$L__BB0_28:
	setp.lt.u32 	%p83, %r86, 8;
	add.s32 	%r57, %r218, %r17;
	mul.lo.s32 	%r58, %r57, %r2;
	mul.lo.s32 	%r59, %r218, %r86;
	mov.b32 	%r221, 0;
	@%p83 bra 	$L__BB0_47;
	mov.b32 	%r219, 0;
$L__BB0_30:
	.pragma "nounroll";
	setp.ge.s32 	%p84, %r57, %r1;
	add.s32 	%r61, %r219, %r18;
	setp.ge.s32 	%p85, %r61, %r2;
	add.s32 	%r171, %r61, %r58;
	shl.b32 	%r172, %r171, 2;
	mov.u32 	%r173, shared_mem;
	add.s32 	%r62, %r173, %r172;
	add.s32 	%r174, %r219, %r59;
	shl.b32 	%r175, %r174, 2;
	add.s32 	%r63, %r14, %r175;
	or.pred  	%p86, %p84, %p85;
	@%p86 bra 	$L__BB0_32;
	ld.shared.f32 	%f69, [%r62];
	ld.shared.f32 	%f70, [%r63];
	fma.rn.f32 	%f112, %f69, %f70, %f112;
$L__BB0_32:
	add.s32 	%r176, %r61, 1;
	setp.ge.s32 	%p88, %r176, %r2;
	or.pred  	%p89, %p84, %p88;
	@%p89 bra 	$L__BB0_34;
	ld.shared.f32 	%f71, [%r62+4];
	ld.shared.f32 	%f72, [%r63+4];
	fma.rn.f32 	%f112, %f71, %f72, %f112;
$L__BB0_34:
	add.s32 	%r177, %r61, 2;
	setp.ge.s32 	%p91, %r177, %r2;
	or.pred  	%p92, %p84, %p91;
	@%p92 bra 	$L__BB0_36;
	ld.shared.f32 	%f73, [%r62+8];
	ld.shared.f32 	%f74, [%r63+8];
	fma.rn.f32 	%f112, %f73, %f74, %f112;
$L__BB0_36:
	add.s32 	%r178, %r61, 3;
	setp.ge.s32 	%p94, %r178, %r2;
	or.pred  	%p95, %p84, %p94;
	@%p95 bra 	$L__BB0_38;
	ld.shared.f32 	%f75, [%r62+12];
	ld.shared.f32 	%f76, [%r63+12];
	fma.rn.f32 	%f112, %f75, %f76, %f112;
$L__BB0_38:
	add.s32 	%r179, %r61, 4;
	setp.ge.s32 	%p97, %r179, %r2;
	or.pred  	%p98, %p84, %p97;
	@%p98 bra 	$L__BB0_40;
	ld.shared.f32 	%f77, [%r62+16];
	ld.shared.f32 	%f78, [%r63+16];
	fma.rn.f32 	%f112, %f77, %f78, %f112;
$L__BB0_40:
	add.s32 	%r180, %r61, 5;
	setp.ge.s32 	%p100, %r180, %r2;
	or.pred  	%p101, %p84, %p100;
	@%p101 bra 	$L__BB0_42;
	ld.shared.f32 	%f79, [%r62+20];
	ld.shared.f32 	%f80, [%r63+20];
	fma.rn.f32 	%f112, %f79, %f80, %f112;
$L__BB0_42:
	add.s32 	%r181, %r61, 6;
	setp.ge.s32 	%p103, %r181, %r2;
	or.pred  	%p104, %p84, %p103;
	@%p104 bra 	$L__BB0_44;
	ld.shared.f32 	%f81, [%r62+24];
	ld.shared.f32 	%f82, [%r63+24];
	fma.rn.f32 	%f112, %f81, %f82, %f112;
$L__BB0_44:
	add.s32 	%r182, %r61, 7;
	setp.ge.s32 	%p106, %r182, %r2;
	or.pred  	%p107, %p84, %p106;
	@%p107 bra 	$L__BB0_46;
	ld.shared.f32 	%f83, [%r62+28];
	ld.shared.f32 	%f84, [%r63+28];
	fma.rn.f32 	%f112, %f83, %f84, %f112;
$L__BB0_46:
	add.s32 	%r219, %r219, 8;
	setp.ne.s32 	%p108, %r219, %r25;
	mov.u32 	%r221, %r25;
	@%p108 bra 	$L__BB0_30;
$L__BB0_47:
	setp.eq.s32 	%p109, %r21, 0;
	@%p109 bra 	$L__BB0_68;
	add.s32 	%r183, %r21, -1;
	setp.lt.u32 	%p110, %r183, 3;
	@%p110 bra 	$L__BB0_58;
	setp.ge.s32 	%p111, %r57, %r1;
	add.s32 	%r66, %r221, %r18;
	setp.ge.s32 	%p112, %r66, %r2;
	add.s32 	%r185, %r66, %r58;
	shl.b32 	%r186, %r185, 2;
	mov.u32 	%r187, shared_mem;
	add.s32 	%r67, %r187, %r186;
	add.s32 	%r188, %r221, %r59;
	shl.b32 	%r189, %r188, 2;
	add.s32 	%r68, %r14, %r189;
	or.pred  	%p113, %p111, %p112;
	@%p113 bra 	$L__BB0_51;
	ld.shared.f32 	%f86, [%r67];
	ld.shared.f32 	%f87, [%r68];
	fma.rn.f32 	%f112, %f86, %f87, %f112;
$L__BB0_51:
	add.s32 	%r190, %r66, 1;
	setp.ge.s32 	%p115, %r190, %r2;
	or.pred  	%p116, %p111, %p115;
	@%p116 bra 	$L__BB0_53;
	ld.shared.f32 	%f88, [%r67+4];
	ld.shared.f32 	%f89, [%r68+4];
	fma.rn.f32 	%f112, %f88, %f89, %f112;
$L__BB0_53:
	add.s32 	%r191, %r66, 2;
	setp.ge.s32 	%p118, %r191, %r2;
	or.pred  	%p119, %p111, %p118;
	@%p119 bra 	$L__BB0_55;
	ld.shared.f32 	%f90, [%r67+8];
	ld.shared.f32 	%f91, [%r68+8];
	fma.rn.f32 	%f112, %f90, %f91, %f112;
$L__BB0_55:
	add.s32 	%r192, %r66, 3;
	setp.ge.s32 	%p121, %r192, %r2;
	or.pred  	%p122, %p111, %p121;
	@%p122 bra 	$L__BB0_57;
	ld.shared.f32 	%f92, [%r67+12];
	ld.shared.f32 	%f93, [%r68+12];
	fma.rn.f32 	%f112, %f92, %f93, %f112;
$L__BB0_57:
	add.s32 	%r221, %r221, 4;
$L__BB0_58:
	setp.eq.s32 	%p123, %r22, 0;
	@%p123 bra 	$L__BB0_68;
	setp.eq.s32 	%p124, %r22, 1;
	@%p124 bra 	$L__BB0_65;
	setp.ge.s32 	%p125, %r57, %r1;
	add.s32 	%r71, %r221, %r18;
	setp.ge.s32 	%p126, %r71, %r2;
	add.s32 	%r193, %r71, %r58;
	shl.b32 	%r194, %r193, 2;
	mov.u32 	%r195, shared_mem;
	add.s32 	%r72, %r195, %r194;
	add.s32 	%r196, %r221, %r59;
	shl.b32 	%r197, %r196, 2;
	add.s32 	%r73, %r14, %r197;
	or.pred  	%p127, %p125, %p126;
	@%p127 bra 	$L__BB0_62;
	ld.shared.f32 	%f95, [%r72];
	ld.shared.f32 	%f96, [%r73];
	fma.rn.f32 	%f112, %f95, %f96, %f112;
$L__BB0_62:
	add.s32 	%r198, %r71, 1;
	setp.ge.s32 	%p129, %r198, %r2;
	or.pred  	%p130, %p125, %p129;
	@%p130 bra 	$L__BB0_64;
	ld.shared.f32 	%f97, [%r72+4];
	ld.shared.f32 	%f98, [%r73+4];
	fma.rn.f32 	%f112, %f97, %f98, %f112;
$L__BB0_64:
	add.s32 	%r221, %r221, 2;
$L__BB0_65:
	and.b32  	%r199, %r86, 1;
	setp.eq.b32 	%p131, %r199, 1;
	not.pred 	%p132, %p131;
	@%p132 bra 	$L__BB0_68;
	setp.ge.s32 	%p133, %r57, %r1;
	add.s32 	%r76, %r221, %r18;
	setp.ge.s32 	%p134, %r76, %r2;
	or.pred  	%p135, %p133, %p134;
	@%p135 bra 	$L__BB0_68;
	add.s32 	%r200, %r76, %r58;
	add.s32 	%r201, %r221, %r59;
	shl.b32 	%r202, %r200, 2;
	mov.u32 	%r203, shared_mem;
	add.s32 	%r204, %r203, %r202;
	ld.shared.f32 	%f99, [%r204];
	shl.b32 	%r205, %r201, 2;
	add.s32 	%r206, %r14, %r205;
	ld.shared.f32 	%f100, [%r206];
	fma.rn.f32 	%f112, %f99, %f100, %f112;
$L__BB0_68:
	add.s32 	%r218, %r218, 1;
	setp.ne.s32 	%p136, %r218, %r85;
	@%p136 bra 	$L__BB0_28;
$L__BB0_69:
	bar.sync 	0;
	add.s32 	%r214, %r214, 1;
	setp.ne.s32 	%p137, %r214, %r79;
	@%p137 bra 	$L__BB0_2;
$L__BB0_70:
	@%p1 bra 	$L__BB0_74;
	setp.eq.s64 	%p138, %rd4, 0;
	@%p138 bra 	$L__BB0_73;
	cvta.to.global.u64 	%rd23, %rd4;
	mul.wide.u32 	%rd24, %r10, 4;
	add.s64 	%rd25, %rd23, %rd24;
	ld.global.f32 	%f101, [%rd25];
	add.f32 	%f112, %f112, %f101;
$L__BB0_73:
	ld.param.u64 	%rd30, [conv2d_forward_param_3];
	mad.lo.s32 	%r207, %r11, %r82, %r10;
	mad.lo.s32 	%r208, %r207, %r92, %r95;
	mad.lo.s32 	%r209, %r208, %r84, %r6;
	cvta.to.global.u64 	%rd26, %rd30;
	mul.wide.s32 	%rd27, %r209, 4;
	add.s64 	%rd28, %rd26, %rd27;
	st.global.f32 	[%rd28], %f112;
$L__BB0_74:
	ret;

}


// ===== COMPILED SASS (sm_100) =====

	.target	sm_100

	.elftype	@"ET_EXEC"


//--------------------- .note.nv.tkinfo           --------------------------
	.section	.note.nv.tkinfo,"",@"SHT_NOTE"
	.sectionflags	@"SHF_NOTE_NV_TKINFO"
	.tkinfo
        /*0018*/ 	.word	0x00000002
        /*0030*/ 	.string	""
        /*0030*/ 	.string	"ptxas"
        /*0030*/ 	.string	"Cuda compilation tools, release 13.0, V13.0.88"
        /*0030*/ 	.string	"Build cuda_13.0.r13.0/compiler.36424714_0"
        /*0030*/ 	.string	"-arch sm_100 -m 64 "



//--------------------- .note.nv.cuinfo           --------------------------
	.section	.note.nv.cuinfo,"",@"SHT_NOTE"
	.sectionflags	@"SHF_NOTE_NV_CUINFO"
        /*0018*/ 	.short	0x0002
        /*001a*/ 	.short	0x0064
        /*001c*/ 	.short	0x0082
	.zero		2


//--------------------- .nv.info                  --------------------------
	.section	.nv.info,"",@"SHT_CUDA_INFO"
	.align	4


	//----- nvinfo : EIATTR_REGCOUNT
	.align		4
        /*0000*/ 	.byte	0x04, 0x2f
        /*0002*/ 	.short	(.L_1 - .L_0)
	.align		4
.L_0:
        /*0004*/ 	.word	index@(conv2d_forward)
        /*0008*/ 	.word	0x00000020


	//----- nvinfo : EIATTR_FRAME_SIZE
	.align		4
.L_1:
        /*000c*/ 	.byte	0x04, 0x11
        /*000e*/ 	.short	(.L_3 - .L_2)
	.align		4
.L_2:
        /*0010*/ 	.word	index@(conv2d_forward)
        /*0014*/ 	.word	0x00000000


	//----- nvinfo : EIATTR_MIN_STACK_SIZE
	.align		4
.L_3:
        /*0018*/ 	.byte	0x04, 0x12
        /*001a*/ 	.short	(.L_5 - .L_4)
	.align		4
.L_4:
        /*001c*/ 	.word	index@(conv2d_forward)
        /*0020*/ 	.word	0x00000000
.L_5:


//--------------------- .nv.compat                --------------------------
	.section	.nv.compat,"",@"SHT_CUDA_COMPAT_INFO"
	.align	4
        /*0000*/ 	.byte	0x02, 0x09, 0x00, 0x00, 0x02, 0x02, 0x01, 0x00, 0x02, 0x05, 0x05, 0x00, 0x03, 0x07, 0x01, 0x01
        /*0010*/ 	.byte	0x02, 0x03, 0x00, 0x00, 0x02, 0x06, 0x01, 0x00, 0x04, 0x0b, 0x08, 0x00, 0x09, 0x00, 0x00, 0x00
        /*0020*/ 	.byte	0x00, 0x00, 0x00, 0x00


//--------------------- .nv.info.conv2d_forward   --------------------------
	.section	.nv.info.conv2d_forward,"",@"SHT_CUDA_INFO"
	.sectionflags	@""
	.align	4


	//----- nvinfo : EIATTR_CUDA_API_VERSION
	.align		4
        /*0000*/ 	.byte	0x04, 0x37
        /*0002*/ 	.short	(.L_7 - .L_6)
.L_6:
        /*0004*/ 	.word	0x00000082


	//----- nvinfo : EIATTR_KPARAM_INFO
	.align		4
.L_7:
        /*0008*/ 	.byte	0x04, 0x17
        /*000a*/ 	.short	(.L_9 - .L_8)
.L_8:
        /*000c*/ 	.word	0x00000000
        /*0010*/ 	.short	0x0010
        /*0012*/ 	.short	0x0050
        /*0014*/ 	.byte	0x00, 0xf0, 0x11, 0x00


	//----- nvinfo : EIATTR_KPARAM_INFO
	.align		4
.L_9:
        /*0018*/ 	.byte	0x04, 0x17
        /*001a*/ 	.short	(.L_11 - .L_10)
.L_10:
        /*001c*/ 	.word	0x00000000
        /*0020*/ 	.short	0x000f
        /*0022*/ 	.short	0x004c
        /*0024*/ 	.byte	0x00, 0xf0, 0x11, 0x00


	//----- nvinfo : EIATTR_KPARAM_INFO
	.align		4
.L_11:
        /*0028*/ 	.byte	0x04, 0x17
        /*002a*/ 	.short	(.L_13 - .L_12)
.L_12:
        /*002c*/ 	.word	0x00000000
        /*0030*/ 	.short	0x000e
        /*0032*/ 	.short	0x0048
        /*0034*/ 	.byte	0x00, 0xf0, 0x11, 0x00


	//----- nvinfo : EIATTR_KPARAM_INFO
	.align		4
.L_13:
        /*0038*/ 	.byte	0x04, 0x17
        /*003a*/ 	.short	(.L_15 - .L_14)
.L_14:
        /*003c*/ 	.word	0x00000000
        /*0040*/ 	.short	0x000d
        /*0042*/ 	.short	0x0044
        /*0044*/ 	.byte	0x00, 0xf0, 0x11, 0x00


	//----- nvinfo : EIATTR_KPARAM_INFO
	.align		4
.L_15:
        /*0048*/ 	.byte	0x04, 0x17
        /*004a*/ 	.short	(.L_17 - .L_16)
.L_16:
        /*004c*/ 	.word	0x00000000
        /*0050*/ 	.short	0x000c
        /*0052*/ 	.short	0x0040
        /*0054*/ 	.byte	0x00, 0xf0, 0x11, 0x00


	//----- nvinfo : EIATTR_KPARAM_INFO
	.align		4
.L_17:
        /*0058*/ 	.byte	0x04, 0x17
        /*005a*/ 	.short	(.L_19 - .L_18)
.L_18:
        /*005c*/ 	.word	0x00000000
        /*0060*/ 	.short	0x000b
        /*0062*/ 	.short	0x003c
        /*0064*/ 	.byte	0x00, 0xf0, 0x11, 0x00


	//----- nvinfo : EIATTR_KPARAM_INFO
	.align		4
.L_19:
        /*0068*/ 	.byte	0x04, 0x17
        /*006a*/ 	.short	(.L_21 - .L_20)
.L_20:
        /*006c*/ 	.word	0x00000000
        /*0070*/ 	.short	0x000a
        /*0072*/ 	.short	0x0038
        /*0074*/ 	.byte	0x00, 0xf0, 0x11, 0x00


	//----- nvinfo : EIATTR_KPARAM_INFO
	.align		4
.L_21:
        /*0078*/ 	.byte	0x04, 0x17
        /*007a*/ 	.short	(.L_23 - .L_22)
.L_22:
        /*007c*/ 	.word	0x00000000
        /*0080*/ 	.short	0x0009
        /*0082*/ 	.short	0x0034
        /*0084*/ 	.byte	0x00, 0xf0, 0x11, 0x00


	//----- nvinfo : EIATTR_KPARAM_INFO
	.align		4
.L_23:
        /*0088*/ 	.byte	0x04, 0x17
        /*008a*/ 	.short	(.L_25 - .L_24)
.L_24:
        /*008c*/ 	.word	0x00000000
        /*0090*/ 	.short	0x0008
        /*0092*/ 	.short	0x0030
        /*0094*/ 	.byte	0x00, 0xf0, 0x11, 0x00


	//----- nvinfo : EIATTR_KPARAM_INFO
	.align		4
.L_25:
        /*0098*/ 	.byte	0x04, 0x17
        /*009a*/ 	.short	(.L_27 - .L_26)
.L_26:
        /*009c*/ 	.word	0x00000000
        /*00a0*/ 	.short	0x0007
        /*00a2*/ 	.short	0x002c
        /*00a4*/ 	.byte	0x00, 0xf0, 0x11, 0x00


	//----- nvinfo : EIATTR_KPARAM_INFO
	.align		4
.L_27:
        /*00a8*/ 	.byte	0x04, 0x17
        /*00aa*/ 	.short	(.L_29 - .L_28)
.L_28:
        /*00ac*/ 	.word	0x00000000
        /*00b0*/ 	.short	0x0006
        /*00b2*/ 	.short	0x0028
        /*00b4*/ 	.byte	0x00, 0xf0, 0x11, 0x00


	//----- nvinfo : EIATTR_KPARAM_INFO
	.align		4
.L_29:
        /*00b8*/ 	.byte	0x04, 0x17
        /*00ba*/ 	.short	(.L_31 - .L_30)
.L_30:
        /*00bc*/ 	.word	0x00000000
        /*00c0*/ 	.short	0x0005
        /*00c2*/ 	.short	0x0024
        /*00c4*/ 	.byte	0x00, 0xf0, 0x11, 0x00


	//----- nvinfo : EIATTR_KPARAM_INFO
	.align		4
.L_31:
        /*00c8*/ 	.byte	0x04, 0x17
        /*00ca*/ 	.short	(.L_33 - .L_32)
.L_32:
        /*00cc*/ 	.word	0x00000000
        /*00d0*/ 	.short	0x0004
        /*00d2*/ 	.short	0x0020
        /*00d4*/ 	.byte	0x00, 0xf0, 0x11, 0x00


	//----- nvinfo : EIATTR_KPARAM_INFO
	.align		4
.L_33:
        /*00d8*/ 	.byte	0x04, 0x17
        /*00da*/ 	.short	(.L_35 - .L_34)
.L_34:
        /*00dc*/ 	.word	0x00000000
        /*00e0*/ 	.short	0x0003
        /*00e2*/ 	.short	0x0018
        /*00e4*/ 	.byte	0x00, 0xf5, 0x21, 0x00


	//----- nvinfo : EIATTR_KPARAM_INFO
	.align		4
.L_35:
        /*00e8*/ 	.byte	0x04, 0x17
        /*00ea*/ 	.short	(.L_37 - .L_36)
.L_36:
        /*00ec*/ 	.word	0x00000000
        /*00f0*/ 	.short	0x0002
        /*00f2*/ 	.short	0x0010
        /*00f4*/ 	.byte	0x00, 0xf5, 0x21, 0x00


	//----- nvinfo : EIATTR_KPARAM_INFO
	.align		4
.L_37:
        /*00f8*/ 	.byte	0x04, 0x17
        /*00fa*/ 	.short	(.L_39 - .L_38)
.L_38:
        /*00fc*/ 	.word	0x00000000
        /*0100*/ 	.short	0x0001
        /*0102*/ 	.short	0x0008
        /*0104*/ 	.byte	0x00, 0xf5, 0x21, 0x00


	//----- nvinfo : EIATTR_KPARAM_INFO
	.align		4
.L_39:
        /*0108*/ 	.byte	0x04, 0x17
        /*010a*/ 	.short	(.L_41 - .L_40)
.L_40:
        /*010c*/ 	.word	0x00000000
        /*0110*/ 	.short	0x0000
        /*0112*/ 	.short	0x0000
        /*0114*/ 	.byte	0x00, 0xf5, 0x21, 0x00


	//----- nvinfo : EIATTR_SPARSE_MMA_MASK
	.align		4
.L_41:
        /*0118*/ 	.byte	0x03, 0x50
        /*011a*/ 	.short	0x0000


	//----- nvinfo : EIATTR_MAXREG_COUNT
	.align		4
        /*011c*/ 	.byte	0x03, 0x1b
        /*011e*/ 	.short	0x00ff


	//----- nvinfo : EIATTR_NUM_BARRIERS
	.align		4
        /*0120*/ 	.byte	0x02, 0x4c
        /*0122*/ 	.byte	0x01
	.zero		1


	//----- nvinfo : EIATTR_MERCURY_ISA_VERSION
	.align		4
        /*0124*/ 	.byte	0x03, 0x5f
        /*0126*/ 	.short	0x0101


	//----- nvinfo : EIATTR_VRC_CTA_INIT_COUNT
	.align		4
        /*0128*/ 	.byte	0x02, 0x4a
	.zero		1
	.zero		1


	//----- nvinfo : EIATTR_EXIT_INSTR_OFFSETS
	.align		4
        /*012c*/ 	.byte	0x04, 0x1c
        /*012e*/ 	.short	(.L_43 - .L_42)


	//   ....[0]....
.L_42:
        /*0130*/ 	.word	0x000022e0


	//   ....[1]....
        /*0134*/ 	.word	0x00002450


	//----- nvinfo : EIATTR_CRS_STACK_SIZE
	.align		4
.L_43:
        /*0138*/ 	.byte	0x04, 0x1e
        /*013a*/ 	.short	(.L_45 - .L_44)
.L_44:
        /*013c*/ 	.word	0x00000000


	//----- nvinfo : EIATTR_CBANK_PARAM_SIZE
	.align		4
.L_45:
        /*0140*/ 	.byte	0x03, 0x19
        /*0142*/ 	.short	0x0054


	//----- nvinfo : EIATTR_PARAM_CBANK
	.align		4
        /*0144*/ 	.byte	0x04, 0x0a
        /*0146*/ 	.short	(.L_47 - .L_46)
	.align		4
.L_46:
        /*0148*/ 	.word	index@(.nv.constant0.conv2d_forward)
        /*014c*/ 	.short	0x0380
        /*014e*/ 	.short	0x0054


	//----- nvinfo : EIATTR_SW_WAR
	.align		4
.L_47:
        /*0150*/ 	.byte	0x04, 0x36
        /*0152*/ 	.short	(.L_49 - .L_48)
.L_48:
        /*0154*/ 	.word	0x00000008
.L_49:


//--------------------- .nv.callgraph             --------------------------
	.section	.nv.callgraph,"",@"SHT_CUDA_CALLGRAPH"
	.align	4
	.sectionentsize	8
	.align		4
        /*0000*/ 	.word	0x00000000
	.align		4
        /*0004*/ 	.word	0xffffffff
	.align		4
        /*0008*/ 	.word	0x00000000
	.align		4
        /*000c*/ 	.word	0xfffffffe
	.align		4
        /*0010*/ 	.word	0x00000000
	.align		4
        /*0014*/ 	.word	0xfffffffd
	.align		4
        /*0018*/ 	.word	0x00000000
	.align		4
        /*001c*/ 	.word	0xfffffffc


//--------------------- .text.conv2d_forward      --------------------------
	.section	.text.conv2d_forward,"ax",@progbits
	.align	128
        .global         conv2d_forward
        .type           conv2d_forward,@function
        .size           conv2d_forward,(.L_x_24 - conv2d_forward)
        .other          conv2d_forward,@"STO_CUDA_ENTRY STV_DEFAULT"
conv2d_forward:
.text.conv2d_forward:
[----:B------:R-:W-:Y:S01]  /*0000*/  LDC R1, c[0x0][0x37c] ;  /* 0x0000df00ff017b82 */ /* 0x000fe20000000800 */
[----:B------:R-:W0:Y:S07]  /*0010*/  LDCU.128 UR12, c[0x0][0x3b0] ;  /* 0x00007600ff0c77ac */ /* 0x000e2e0008000c00 */
[----:B------:R-:W1:Y:S01]  /*0020*/  S2UR UR8, SR_CTAID.Z ;  /* 0x00000000000879c3 */ /* 0x000e620000002700 */
[----:B------:R-:W2:Y:S01]  /*0030*/  S2R R18, SR_TID.Y ;  /* 0x0000000000127919 */ /* 0x000ea20000002200 */
[----:B------:R-:W-:Y:S01]  /*0040*/  IMAD.MOV.U32 R9, RZ, RZ, RZ ;  /* 0x000000ffff097224 */ /* 0x000fe200078e00ff */
[----:B------:R-:W-:Y:S01]  /*0050*/  UMOV UR4, URZ ;  /* 0x000000ff00047c82 */ /* 0x000fe20008000000 */
[----:B------:R-:W3:Y:S01]  /*0060*/  LDCU.64 UR10, c[0x0][0x3a0] ;  /* 0x00007400ff0a77ac */ /* 0x000ee20008000a00 */
[----:B------:R-:W4:Y:S03]  /*0070*/  S2R R13, SR_TID.X ;  /* 0x00000000000d7919 */ /* 0x000f260000002100 */
[----:B------:R-:W5:Y:S01]  /*0080*/  S2UR UR7, SR_CTAID.X ;  /* 0x00000000000779c3 */ /* 0x000f620000002500 */
[----:B------:R-:W3:Y:S07]  /*0090*/  LDCU UR9, c[0x0][0x360] ;  /* 0x00006c00ff0977ac */ /* 0x000eee0008000800 */
[----:B------:R-:W3:Y:S01]  /*00a0*/  LDC R10, c[0x0][0x364] ;  /* 0x0000d900ff0a7b82 */ /* 0x000ee20000000800 */
[----:B0-----:R-:W0:Y:S01]  /*00b0*/  I2F.U32.RP R0, UR12 ;  /* 0x0000000c00007d06 */ /* 0x001e220008209000 */
[----:B------:R-:W-:-:S07]  /*00c0*/  UISETP.NE.U32.AND UP2, UPT, UR12, URZ, UPT ;  /* 0x000000ff0c00728c */ /* 0x000fce000bf45070 */
[----:B0-----:R-:W0:Y:S01]  /*00d0*/  MUFU.RCP R0, R0 ;  /* 0x0000000000007308 */ /* 0x001e220000001000 */
[----:B---3--:R-:W-:Y:S02]  /*00e0*/  IMAD R10, R10, UR9, RZ ;  /* 0x000000090a0a7c24 */ /* 0x008fe4000f8e02ff */
[----:B0-----:R-:W-:Y:S01]  /*00f0*/  VIADD R2, R0, 0xffffffe ;  /* 0x0ffffffe00027836 */ /* 0x001fe20000000000 */
[----:B------:R-:W-:-:S05]  /*0100*/  MOV R0, UR12 ;  /* 0x0000000c00007c02 */ /* 0x000fca0008000f00 */
[----:B------:R-:W0:Y:S02]  /*0110*/  F2I.FTZ.U32.TRUNC.NTZ R2, R2 ;  /* 0x0000000200027305 */ /* 0x000e24000021f000 */
[----:B0-----:R-:W-:-:S13]  /*0120*/  R2UR UR5, R2 ;  /* 0x00000000020572ca */ /* 0x001fda00000e0000 */
[----:B------:R-:W-:-:S04]  /*0130*/  UIADD3 UR6, UPT, UPT, URZ, -UR5, URZ ;  /* 0x80000005ff067290 */ /* 0x000fc8000fffe0ff */
[----:B------:R-:W-:-:S04]  /*0140*/  UIMAD UR6, UR6, UR12, URZ ;  /* 0x0000000c060672a4 */ /* 0x000fc8000f8e02ff */
[----:B------:R-:W-:-:S04]  /*0150*/  UIMAD.WIDE.U32 UR4, UR5, UR6, UR4 ;  /* 0x00000006050472a5 */ /* 0x000fc8000f8e0004 */
[----:B-1----:R-:W-:-:S07]  /*0160*/  UIMAD.WIDE.U32 UR4, UR5, UR8, URZ ;  /* 0x00000008050472a5 */ /* 0x002fce000f8e00ff */
[----:B------:R-:W-:Y:S02]  /*0170*/  UMOV UR6, UR5 ;  /* 0x0000000500067c82 */ /* 0x000fe40008000000 */
[----:B------:R-:W-:Y:S02]  /*0180*/  UIADD3 UR4, UPT, UPT, -UR6, URZ, URZ ;  /* 0x000000ff06047290 */ /* 0x000fe4000fffe1ff */
[----:B------:R-:W0:Y:S02]  /*0190*/  S2UR UR5, SR_CTAID.Y ;  /* 0x00000000000579c3 */ /* 0x000e240000002600 */
[----:B------:R-:W-:-:S04]  /*01a0*/  UIMAD UR4, UR12, UR4, UR8 ;  /* 0x000000040c0472a4 */ /* 0x000fc8000f8e0208 */
[----:B------:R-:W-:-:S11]  /*01b0*/  UISETP.GE.U32.AND UP0, UPT, UR4, UR12, UPT ;  /* 0x0000000c0400728c */ /* 0x000fd6000bf06070 */
[----:B------:R-:W-:Y:S02]  /*01c0*/  @UP0 UIADD3 UR4, UPT, UPT, UR4, -UR12, URZ ;  /* 0x8000000c04040290 */ /* 0x000fe4000fffe0ff */
[----:B------:R-:W-:Y:S02]  /*01d0*/  @UP0 UIADD3 UR6, UPT, UPT, UR6, 0x1, URZ ;  /* 0x0000000106060890 */ /* 0x000fe4000fffe0ff */
[----:B------:R-:W-:Y:S02]  /*01e0*/  UISETP.GE.U32.AND UP1, UPT, UR4, UR12, UPT ;  /* 0x0000000c0400728c */ /* 0x000fe4000bf26070 */
[----:B-----5:R-:W-:Y:S02]  /*01f0*/  USHF.L.U32 UR4, UR7, 0x4, URZ ;  /* 0x0000000407047899 */ /* 0x020fe400080006ff */
[----:B0-----:R-:W-:Y:S02]  /*0200*/  USHF.L.U32 UR5, UR5, 0x4, URZ ;  /* 0x0000000405057899 */ /* 0x001fe400080006ff */
[----:B------:R-:W-:-:S02]  /*0210*/  UISETP.GE.AND UP0, UPT, UR11, 0x1, UPT ;  /* 0x000000010b00788c */ /* 0x000fc4000bf06270 */
[----:B----4-:R-:W-:Y:S02]  /*0220*/  VIADD R11, R13, UR4 ;  /* 0x000000040d0b7c36 */ /* 0x010fe40008000000 */
[----:B--2---:R-:W-:Y:S01]  /*0230*/  VIADD R12, R18, UR5 ;  /* 0x00000005120c7c36 */ /* 0x004fe20008000000 */
[----:B------:R-:W-:Y:S02]  /*0240*/  @UP1 UIADD3 UR6, UPT, UPT, UR6, 0x1, URZ ;  /* 0x0000000106061890 */ /* 0x000fe4000fffe0ff */
[----:B------:R-:W-:Y:S02]  /*0250*/  @!UP2 ULOP3.LUT UR6, URZ, UR12, URZ, 0x33, !UPT ;  /* 0x0000000cff06a292 */ /* 0x000fe4000f8e33ff */
[----:B------:R-:W-:Y:S02]  /*0260*/  ISETP.GE.AND P0, PT, R12, UR13, PT ;  /* 0x0000000d0c007c0c */ /* 0x000fe4000bf06270 */
[----:B------:R-:W-:Y:S02]  /*0270*/  UIADD3 UR7, UPT, UPT, -UR6, URZ, URZ ;  /* 0x000000ff06077290 */ /* 0x000fe4000fffe1ff */
[----:B------:R-:W-:-:S02]  /*0280*/  ISETP.GE.OR P0, PT, R11, UR14, P0 ;  /* 0x0000000e0b007c0c */ /* 0x000fc40008706670 */
[----:B------:R-:W-:Y:S01]  /*0290*/  UIMAD UR7, UR12, UR7, UR8 ;  /* 0x000000070c0772a4 */ /* 0x000fe2000f8e0208 */
[----:B------:R-:W0:Y:S05]  /*02a0*/  LDCU.64 UR12, c[0x0][0x358] ;  /* 0x00006b00ff0c77ac */ /* 0x000e2a0008000a00 */
[----:B------:R-:W-:Y:S01]  /*02b0*/  ISETP.LE.OR P0, PT, R0, UR7, P0 ;  /* 0x0000000700007c0c */ /* 0x000fe20008703670 */
[----:B------:R-:W-:-:S05]  /*02c0*/  IMAD.U32 R0, RZ, RZ, UR10 ;  /* 0x0000000aff007e24 */ /* 0x000fca000f8e00ff */
[----:B------:R-:W-:Y:S01]  /*02d0*/  ISETP.LE.OR P0, PT, R0, UR6, P0 ;  /* 0x0000000600007c0c */ /* 0x000fe20008703670 */
[----:B------:R-:W-:-:S12]  /*02e0*/  BRA.U !UP0, `(.L_x_0) ;  /* 0x0000001d08fc7547 */ /* 0x000fd8000b800000 */
[----:B------:R-:W1:Y:S01]  /*02f0*/  I2F.U32.RP R4, R10 ;  /* 0x0000000a00047306 */ /* 0x000e620000209000 */
[----:B------:R-:W2:Y:S01]  /*0300*/  LDC R0, c[0x0][0x3c0] ;  /* 0x0000f000ff007b82 */ /* 0x000ea20000000800 */
[----:B------:R-:W-:Y:S01]  /*0310*/  UIADD3 UR14, UPT, UPT, UR15, 0xf, URZ ;  /* 0x0000000f0f0e7890 */ /* 0x000fe2000fffe0ff */
[----:B------:R-:W-:Y:S01]  /*0320*/  IMAD R7, R18, UR9, R13 ;  /* 0x0000000912077c24 */ /* 0x000fe2000f8e020d */
[----:B------:R-:W-:Y:S01]  /*0330*/  ISETP.NE.U32.AND P4, PT, R10, RZ, PT ;  /* 0x000000ff0a00720c */ /* 0x000fe20003f85070 */
[--C-:B------:R-:W-:Y:S01]  /*0340*/  IMAD.MOV R15, RZ, RZ, -R10.reuse ;  /* 0x000000ffff0f7224 */ /* 0x100fe200078e0a0a */
[----:B------:R-:W3:Y:S01]  /*0350*/  LDCU UR10, c[0x0][0x3d0] ;  /* 0x00007a00ff0a77ac */ /* 0x000ee20008000800 */
[----:B------:R-:W-:Y:S01]  /*0360*/  IMAD.IADD R5, R7, 0x1, R10 ;  /* 0x0000000107057824 */ /* 0x000fe200078e020a */
[----:B------:R-:W3:Y:S01]  /*0370*/  LDCU.64 UR8, c[0x0][0x3c8] ;  /* 0x00007900ff0877ac */ /* 0x000ee20008000a00 */
[----:B------:R-:W4:Y:S01]  /*0380*/  LDCU UR11, c[0x0][0x3c4] ;  /* 0x00007880ff0b77ac */ /* 0x000f220008000800 */
[----:B-1----:R-:W1:Y:S01]  /*0390*/  MUFU.RCP R4, R4 ;  /* 0x0000000400047308 */ /* 0x002e620000001000 */
[----:B--2---:R-:W-:Y:S01]  /*03a0*/  IADD3 R8, PT, PT, R0, 0xf, RZ ;  /* 0x0000000f00087810 */ /* 0x004fe20007ffe0ff */
[----:B---3--:R-:W-:-:S04]  /*03b0*/  UIMAD UR8, UR4, UR8, -UR10 ;  /* 0x00000008040872a4 */ /* 0x008fc8000f8e0a0a */
[----:B------:R-:W-:Y:S01]  /*03c0*/  IMAD R6, R8, UR14, RZ ;  /* 0x0000000e08067c24 */ /* 0x000fe2000f8e02ff */
[----:B------:R-:W-:Y:S01]  /*03d0*/  UMOV UR4, URZ ;  /* 0x000000ff00047c82 */ /* 0x000fe20008000000 */
[----:B-1----:R-:W-:Y:S01]  /*03e0*/  VIADD R2, R4, 0xffffffe ;  /* 0x0ffffffe04027836 */ /* 0x002fe20000000000 */
[----:B----4-:R-:W-:Y:S02]  /*03f0*/  UIMAD UR5, UR5, UR11, -UR9 ;  /* 0x0000000b050572a4 */ /* 0x010fe4000f8e0a09 */
[----:B------:R-:W-:Y:S01]  /*0400*/  ISETP.GE.AND P1, PT, R5, R6, PT ;  /* 0x000000060500720c */ /* 0x000fe20003f26270 */
[----:B------:R1:W2:Y:S01]  /*0410*/  F2I.FTZ.U32.TRUNC.NTZ R3, R2 ;  /* 0x0000000200037305 */ /* 0x0002a2000021f000 */
[----:B------:R-:W-:Y:S02]  /*0420*/  VIMNMX R4, PT, PT, R6, R5, !PT ;  /* 0x0000000506047248 */ /* 0x000fe40007fe0100 */
[----:B------:R-:W-:-:S04]  /*0430*/  SEL R9, RZ, 0x1, P1 ;  /* 0x00000001ff097807 */ /* 0x000fc80000800000 */
[----:B------:R-:W-:Y:S01]  /*0440*/  IADD3 R5, PT, PT, R4, -R5, -R9 ;  /* 0x8000000504057210 */ /* 0x000fe20007ffe809 */
[----:B-1----:R-:W-:Y:S02]  /*0450*/  IMAD.MOV.U32 R2, RZ, RZ, RZ ;  /* 0x000000ffff027224 */ /* 0x002fe400078e00ff */
[----:B--2---:R-:W-:-:S04]  /*0460*/  IMAD R15, R15, R3, RZ ;  /* 0x000000030f0f7224 */ /* 0x004fc800078e02ff */
[----:B------:R-:W-:Y:S02]  /*0470*/  IMAD.HI.U32 R2, R3, R15, R2 ;  /* 0x0000000f03027227 */ /* 0x000fe400078e0002 */
[----:B------:R-:W1:Y:S04]  /*0480*/  S2R R3, SR_CgaCtaId ;  /* 0x0000000000037919 */ /* 0x000e680000008800 */
[----:B------:R-:W-:-:S05]  /*0490*/  IMAD.HI.U32 R4, R2, R5, RZ ;  /* 0x0000000502047227 */ /* 0x000fca00078e00ff */
[----:B------:R-:W-:-:S05]  /*04a0*/  IADD3 R2, PT, PT, -R4, RZ, RZ ;  /* 0x000000ff04027210 */ /* 0x000fca0007ffe1ff */
[----:B------:R-:W-:Y:S01]  /*04b0*/  IMAD R5, R10, R2, R5 ;  /* 0x000000020a057224 */ /* 0x000fe200078e0205 */
[----:B------:R-:W-:-:S04]  /*04c0*/  MOV R2, 0x400 ;  /* 0x0000040000027802 */ /* 0x000fc80000000f00 */
[----:B------:R-:W-:-:S13]  /*04d0*/  ISETP.GE.U32.AND P1, PT, R5, R10, PT ;  /* 0x0000000a0500720c */ /* 0x000fda0003f26070 */
[----:B------:R-:W-:Y:S01]  /*04e0*/  @P1 IMAD.IADD R5, R5, 0x1, -R10 ;  /* 0x0000000105051824 */ /* 0x000fe200078e0a0a */
[----:B-1----:R-:W-:Y:S01]  /*04f0*/  LEA R3, R3, R2, 0x18 ;  /* 0x0000000203037211 */ /* 0x002fe200078ec0ff */
[----:B------:R-:W-:Y:S01]  /*0500*/  @P1 VIADD R4, R4, 0x1 ;  /* 0x0000000104041836 */ /* 0x000fe20000000000 */
[C---:B------:R-:W-:Y:S02]  /*0510*/  LOP3.LUT R2, R0.reuse, 0x3, RZ, 0xc0, !PT ;  /* 0x0000000300027812 */ /* 0x040fe400078ec0ff */
[----:B------:R-:W-:Y:S02]  /*0520*/  ISETP.GE.U32.AND P2, PT, R5, R10, PT ;  /* 0x0000000a0500720c */ /* 0x000fe40003f46070 */
[----:B------:R-:W-:Y:S02]  /*0530*/  VIMNMX R5, PT, PT, R0, UR15, PT ;  /* 0x0000000f00057c48 */ /* 0x000fe4000bfe0100 */
[----:B------:R-:W-:Y:S02]  /*0540*/  LEA R6, R6, R3, 0x2 ;  /* 0x0000000306067211 */ /* 0x000fe400078e10ff */
[----:B------:R-:W-:-:S07]  /*0550*/  ISETP.LT.OR P3, PT, R5, 0x1, P0 ;  /* 0x000000010500780c */ /* 0x000fce0000761670 */
[----:B------:R-:W-:Y:S01]  /*0560*/  @P2 VIADD R4, R4, 0x1 ;  /* 0x0000000104042836 */ /* 0x000fe20000000000 */
[----:B------:R-:W-:-:S05]  /*0570*/  @!P4 LOP3.LUT R4, RZ, R10, RZ, 0x33, !PT ;  /* 0x0000000aff04c212 */ /* 0x000fca00078e33ff */
[----:B------:R-:W-:Y:S01]  /*0580*/  IMAD.IADD R5, R9, 0x1, R4 ;  /* 0x0000000109057824 */ /* 0x000fe200078e0204 */
[C---:B------:R-:W-:Y:S01]  /*0590*/  LOP3.LUT R4, R0.reuse, 0x7, RZ, 0xc0, !PT ;  /* 0x0000000700047812 */ /* 0x040fe200078ec0ff */
[----:B------:R-:W-:Y:S01]  /*05a0*/  IMAD.MOV.U32 R9, RZ, RZ, RZ ;  /* 0x000000ffff097224 */ /* 0x000fe200078e00ff */
[----:B------:R-:W-:-:S07]  /*05b0*/  LOP3.LUT R0, R0, 0x7ffffff8, RZ, 0xc0, !PT ;  /* 0x7ffffff800007812 */ /* 0x000fce00078ec0ff */
.L_x_22:
[----:B-1----:R-:W1:Y:S01]  /*05c0*/  LDC R3, c[0x0][0x3c0] ;  /* 0x0000f000ff037b82 */ /* 0x002e620000000800 */
[----:B------:R-:W1:Y:S01]  /*05d0*/  LDCU UR9, c[0x0][0x3bc] ;  /* 0x00007780ff0977ac */ /* 0x000e620008000800 */
[----:B------:R-:W-:Y:S01]  /*05e0*/  IMAD R14, R8, UR14, RZ ;  /* 0x0000000e080e7c24 */ /* 0x000fe2000f8e02ff */
[----:B------:R-:W-:Y:S01]  /*05f0*/  BSSY.RECONVERGENT B0, `(.L_x_1) ;  /* 0x0000014000007945 */ /* 0x000fe20003800200 */
[----:B------:R-:W2:Y:S03]  /*0600*/  LDCU.64 UR16, c[0x0][0x3a8] ;  /* 0x00007500ff1077ac */ /* 0x000ea60008000a00 */
[----:B------:R-:W-:Y:S01]  /*0610*/  ISETP.GE.AND P2, PT, R7, R14, PT ;  /* 0x0000000e0700720c */ /* 0x000fe20003f46270 */
[----:B-1-3--:R-:W-:-:S05]  /*0620*/  IMAD R22, R3, UR9, RZ ;  /* 0x0000000903167c24 */ /* 0x00afca000f8e02ff */
[----:B------:R-:W-:-:S13]  /*0630*/  ISETP.GE.AND P1, PT, R7, R22, PT ;  /* 0x000000160700720c */ /* 0x000fda0003f26270 */
[----:B0-2---:R-:W-:Y:S05]  /*0640*/  @P1 BRA `(.L_x_2) ;  /* 0x0000000000381947 */ /* 0x005fea0003800000 */
[----:B------:R-:W1:Y:S01]  /*0650*/  LDCU UR9, c[0x0][0x3a4] ;  /* 0x00007480ff0977ac */ /* 0x000e620008000800 */
[----:B------:R-:W2:Y:S01]  /*0660*/  LDC.64 R14, c[0x0][0x388] ;  /* 0x0000e200ff0e7b82 */ /* 0x000ea20000000a00 */
[----:B------:R-:W-:Y:S02]  /*0670*/  IMAD.MOV.U32 R19, RZ, RZ, R7 ;  /* 0x000000ffff137224 */ /* 0x000fe400078e0007 */
[----:B-1----:R-:W-:-:S04]  /*0680*/  IMAD R3, R22, UR9, RZ ;  /* 0x0000000916037c24 */ /* 0x002fc8000f8e02ff */
[----:B------:R-:W-:-:S04]  /*0690*/  IMAD R3, R3, UR7, RZ ;  /* 0x0000000703037c24 */ /* 0x000fc8000f8e02ff */
[----:B------:R-:W-:-:S07]  /*06a0*/  IMAD R20, R22, UR4, R3 ;  /* 0x0000000416147c24 */ /* 0x000fce000f8e0203 */
.L_x_3:
[----:B------:R-:W-:-:S05]  /*06b0*/  IADD3 R17, PT, PT, R20, R19, RZ ;  /* 0x0000001314117210 */ /* 0x000fca0007ffe0ff */
[----:B-12---:R-:W-:-:S06]  /*06c0*/  IMAD.WIDE R16, R17, 0x4, R14 ;  /* 0x0000000411107825 */ /* 0x006fcc00078e020e */
[----:B0-----:R-:W2:Y:S01]  /*06d0*/  LDG.E R16, desc[UR12][R16.64] ;  /* 0x0000000c10107981 */ /* 0x001ea2000c1e1900 */
[----:B------:R-:W-:Y:S02]  /*06e0*/  IMAD R3, R19, 0x4, R6 ;  /* 0x0000000413037824 */ /* 0x000fe400078e0206 */
[----:B------:R-:W-:-:S05]  /*06f0*/  IMAD.IADD R19, R10, 0x1, R19 ;  /* 0x000000010a137824 */ /* 0x000fca00078e0213 */
[----:B------:R-:W-:Y:S01]  /*0700*/  ISETP.GE.AND P1, PT, R19, R22, PT ;  /* 0x000000161300720c */ /* 0x000fe20003f26270 */
[----:B--2---:R1:W-:-:S12]  /*0710*/  STS [R3], R16 ;  /* 0x0000001003007388 */ /* 0x0043d80000000800 */
[----:B------:R-:W-:Y:S05]  /*0720*/  @!P1 BRA `(.L_x_3) ;  /* 0xfffffffc00e09947 */ /* 0x000fea000383ffff */
.L_x_2:
[----:B0-----:R-:W-:Y:S05]  /*0730*/  BSYNC.RECONVERGENT B0 ;  /* 0x0000000000007941 */ /* 0x001fea0003800200 */
.L_x_1:
[----:B------:R-:W-:Y:S04]  /*0740*/  BSSY.RECONVERGENT B1, `(.L_x_4) ;  /* 0x000011c000017945 */ /* 0x000fe80003800200 */
[----:B------:R-:W-:Y:S05]  /*0750*/  @P2 BRA `(.L_x_5) ;  /* 0x0000001000682947 */ /* 0x000fea0003800000 */
[----:B-1----:R-:W0:Y:S01]  /*0760*/  LDC R3, c[0x0][0x3a4] ;  /* 0x0000e900ff037b82 */ /* 0x002e220000000800 */
[----:B------:R-:W-:Y:S01]  /*0770*/  LOP3.LUT R14, R5, 0x3, RZ, 0xc0, !PT ;  /* 0x00000003050e7812 */ /* 0x000fe200078ec0ff */
[----:B------:R-:W-:Y:S01]  /*0780*/  BSSY.RECONVERGENT B0, `(.L_x_6) ;  /* 0x000007e000007945 */ /* 0x000fe20003800200 */
[----:B------:R-:W-:Y:S02]  /*0790*/  MOV R25, R7 ;  /* 0x0000000700197202 */ /* 0x000fe40000000f00 */
[----:B------:R-:W-:Y:S01]  /*07a0*/  ISETP.NE.AND P1, PT, R14, 0x3, PT ;  /* 0x000000030e00780c */ /* 0x000fe20003f25270 */
[----:B------:R-:W-:-:S04]  /*07b0*/  IMAD.U32 R14, RZ, RZ, UR4 ;  /* 0x00000004ff0e7e24 */ /* 0x000fc8000f8e00ff */
[----:B0-----:R-:W-:-:S08]  /*07c0*/  IMAD R3, R3, UR6, R14 ;  /* 0x0000000603037c24 */ /* 0x001fd0000f8e020e */
[----:B------:R-:W-:Y:S05]  /*07d0*/  @!P1 BRA `(.L_x_7) ;  /* 0x0000000400e09947 */ /* 0x000fea0003800000 */
[-C--:B------:R-:W-:Y:S02]  /*07e0*/  IABS R19, R8.reuse ;  /* 0x0000000800137213 */ /* 0x080fe40000000000 */
[----:B------:R-:W-:Y:S02]  /*07f0*/  IABS R21, R8 ;  /* 0x0000000800157213 */ /* 0x000fe40000000000 */
[----:B------:R-:W0:Y:S01]  /*0800*/  I2F.RP R16, R19 ;  /* 0x0000001300107306 */ /* 0x000e220000209400 */
[----:B------:R-:W-:Y:S02]  /*0810*/  ISETP.NE.AND P4, PT, R8, RZ, PT ;  /* 0x000000ff0800720c */ /* 0x000fe40003f85270 */
[----:B------:R-:W-:-:S05]  /*0820*/  IMAD.MOV R21, RZ, RZ, -R21 ;  /* 0x000000ffff157224 */ /* 0x000fca00078e0a15 */
[----:B0-----:R-:W0:Y:S02]  /*0830*/  MUFU.RCP R16, R16 ;  /* 0x0000001000107308 */ /* 0x001e240000001000 */
[----:B0-----:R-:W-:-:S06]  /*0840*/  VIADD R14, R16, 0xffffffe ;  /* 0x0ffffffe100e7836 */ /* 0x001fcc0000000000 */
[----:B------:R0:W1:Y:S02]  /*0850*/  F2I.FTZ.U32.TRUNC.NTZ R15, R14 ;  /* 0x0000000e000f7305 */ /* 0x000064000021f000 */
[----:B0-----:R-:W-:Y:S02]  /*0860*/  HFMA2 R14, -RZ, RZ, 0, 0 ;  /* 0x00000000ff0e7431 */ /* 0x001fe400000001ff */
[----:B-1----:R-:W-:-:S04]  /*0870*/  IMAD.MOV R20, RZ, RZ, -R15 ;  /* 0x000000ffff147224 */ /* 0x002fc800078e0a0f */
[----:B------:R-:W-:Y:S01]  /*0880*/  IMAD R17, R20, R19, RZ ;  /* 0x0000001314117224 */ /* 0x000fe200078e02ff */
[----:B------:R-:W-:-:S03]  /*0890*/  IABS R20, R7 ;  /* 0x0000000700147213 */ /* 0x000fc60000000000 */
[----:B------:R-:W-:-:S04]  /*08a0*/  IMAD.HI.U32 R22, R15, R17, R14 ;  /* 0x000000110f167227 */ /* 0x000fc800078e000e */
[----:B------:R-:W-:Y:S01]  /*08b0*/  IMAD.MOV.U32 R15, RZ, RZ, R20 ;  /* 0x000000ffff0f7224 */ /* 0x000fe200078e0014 */
[----:B------:R-:W-:-:S03]  /*08c0*/  LOP3.LUT R20, RZ, R8, RZ, 0x33, !PT ;  /* 0x00000008ff147212 */ /* 0x000fc600078e33ff */
[----:B------:R-:W-:-:S04]  /*08d0*/  IMAD.HI.U32 R14, R22, R15, RZ ;  /* 0x0000000f160e7227 */ /* 0x000fc800078e00ff */
[----:B------:R-:W-:Y:S01]  /*08e0*/  IMAD R16, R14, R21, R15 ;  /* 0x000000150e107224 */ /* 0x000fe200078e020f */
[----:B------:R-:W-:-:S04]  /*08f0*/  LOP3.LUT R15, R7, R8, RZ, 0x3c, !PT ;  /* 0x00000008070f7212 */ /* 0x000fc800078e3cff */
[----:B------:R-:W-:Y:S02]  /*0900*/  ISETP.GT.U32.AND P2, PT, R19, R16, PT ;  /* 0x000000101300720c */ /* 0x000fe40003f44070 */
[----:B------:R-:W-:-:S11]  /*0910*/  ISETP.GE.AND P5, PT, R15, RZ, PT ;  /* 0x000000ff0f00720c */ /* 0x000fd60003fa6270 */
[----:B------:R-:W-:Y:S02]  /*0920*/  @!P2 IMAD.IADD R16, R16, 0x1, -R19 ;  /* 0x000000011010a824 */ /* 0x000fe400078e0a13 */
[----:B------:R-:W-:-:S03]  /*0930*/  @!P2 VIADD R14, R14, 0x1 ;  /* 0x000000010e0ea836 */ /* 0x000fc60000000000 */
[----:B------:R-:W-:-:S13]  /*0940*/  ISETP.GE.U32.AND P1, PT, R16, R19, PT ;  /* 0x000000131000720c */ /* 0x000fda0003f26070 */
[----:B------:R-:W-:-:S05]  /*0950*/  @P1 IADD3 R14, PT, PT, R14, 0x1, RZ ;  /* 0x000000010e0e1810 */ /* 0x000fca0007ffe0ff */
[----:B------:R-:W-:Y:S02]  /*0960*/  IMAD.MOV.U32 R17, RZ, RZ, R14 ;  /* 0x000000ffff117224 */ /* 0x000fe400078e000e */
[----:B------:R-:W0:Y:S02]  /*0970*/  LDC.64 R14, c[0x0][0x3a8] ;  /* 0x0000ea00ff0e7b82 */ /* 0x000e240000000a00 */
[----:B------:R-:W-:-:S05]  /*0980*/  @!P5 IMAD.MOV R17, RZ, RZ, -R17 ;  /* 0x000000ffff11d224 */ /* 0x000fca00078e0a11 */
[----:B------:R-:W-:-:S04]  /*0990*/  SEL R17, R20, R17, !P4 ;  /* 0x0000001114117207 */ /* 0x000fc80006000000 */
[----:B------:R-:W-:Y:S01]  /*09a0*/  IADD3 R23, PT, PT, R17, UR5, RZ ;  /* 0x0000000511177c10 */ /* 0x000fe2000fffe0ff */
[----:B------:R-:W-:-:S04]  /*09b0*/  IMAD.MOV R16, RZ, RZ, -R17 ;  /* 0x000000ffff107224 */ /* 0x000fc800078e0a11 */
[----:B------:R-:W-:-:S04]  /*09c0*/  IMAD R16, R8, R16, R7 ;  /* 0x0000001008107224 */ /* 0x000fc800078e0207 */
[----:B------:R-:W-:Y:S01]  /*09d0*/  VIADD R26, R16, UR8 ;  /* 0x00000008101a7c36 */ /* 0x000fe20008000000 */
[----:B0-----:R-:W-:-:S04]  /*09e0*/  ISETP.GE.AND P2, PT, R23, R14, PT ;  /* 0x0000000e1700720c */ /* 0x001fc80003f46270 */
[C---:B------:R-:W-:Y:S02]  /*09f0*/  ISETP.GE.AND P1, PT, R26.reuse, R15, PT ;  /* 0x0000000f1a00720c */ /* 0x040fe40003f26270 */
[----:B------:R-:W-:Y:S02]  /*0a00*/  ISETP.GT.AND P2, PT, R23, -0x1, !P2 ;  /* 0xffffffff1700780c */ /* 0x000fe40005744270 */
[----:B------:R-:W-:-:S04]  /*0a10*/  ISETP.GT.AND P1, PT, R26, -0x1, !P1 ;  /* 0xffffffff1a00780c */ /* 0x000fc80004f24270 */
[----:B------:R-:W-:-:S13]  /*0a20*/  PLOP3.LUT P1, PT, P1, P2, PT, 0x80, 0x8 ;  /* 0x000000000008781c */ /* 0x000fda0000f25070 */
[----:B------:R-:W0:Y:S01]  /*0a30*/  @P1 LDC.64 R16, c[0x0][0x380] ;  /* 0x0000e000ff101b82 */ /* 0x000e220000000a00 */
[----:B------:R-:W-:-:S04]  /*0a40*/  @P1 IMAD R24, R3, R14, R23 ;  /* 0x0000000e03181224 */ /* 0x000fc800078e0217 */
[----:B------:R-:W-:Y:S02]  /*0a50*/  @P1 IMAD R23, R24, R15, R26 ;  /* 0x0000000f18171224 */ /* 0x000fe400078e021a */
[----:B------:R-:W-:Y:S02]  /*0a60*/  IMAD.MOV.U32 R24, RZ, RZ, RZ ;  /* 0x000000ffff187224 */ /* 0x000fe400078e00ff */
[----:B0-----:R-:W-:-:S05]  /*0a70*/  @P1 IMAD.WIDE R16, R23, 0x4, R16 ;  /* 0x0000000417101825 */ /* 0x001fca00078e0210 */
[----:B------:R-:W2:Y:S01]  /*0a80*/  @P1 LDG.E R24, desc[UR12][R16.64] ;  /* 0x0000000c10181981 */ /* 0x000ea2000c1e1900 */
[----:B------:R-:W0:Y:S01]  /*0a90*/  S2UR UR10, SR_CgaCtaId ;  /* 0x00000000000a79c3 */ /* 0x000e220000008800 */
[----:B------:R-:W-:Y:S01]  /*0aa0*/  UMOV UR9, 0x400 ;  /* 0x0000040000097882 */ /* 0x000fe20000000000 */
[----:B------:R-:W-:Y:S01]  /*0ab0*/  LOP3.LUT P1, RZ, R5, 0x3, RZ, 0xc0, !PT ;  /* 0x0000000305ff7812 */ /* 0x000fe2000782c0ff */
[----:B------:R-:W-:Y:S01]  /*0ac0*/  IMAD.IADD R25, R7, 0x1, R10 ;  /* 0x0000000107197824 */ /* 0x000fe200078e020a */
[----:B0-----:R-:W-:-:S06]  /*0ad0*/  ULEA UR9, UR10, UR9, 0x18 ;  /* 0x000000090a097291 */ /* 0x001fcc000f8ec0ff */
[----:B------:R-:W-:-:S05]  /*0ae0*/  LEA R23, R7, UR9, 0x2 ;  /* 0x0000000907177c11 */ /* 0x000fca000f8e10ff */
[----:B--2---:R0:W-:Y:S01]  /*0af0*/  STS [R23], R24 ;  /* 0x0000001817007388 */ /* 0x0041e20000000800 */
[----:B------:R-:W-:Y:S05]  /*0b00*/  @!P1 BRA `(.L_x_7) ;  /* 0x0000000400149947 */ /* 0x000fea0003800000 */
[----:B------:R-:W-:Y:S01]  /*0b10*/  IABS R17, R25 ;  /* 0x0000001900117213 */ /* 0x000fe20000000000 */
[----:B------:R-:W-:Y:S01]  /*0b20*/  BSSY.RECONVERGENT B2, `(.L_x_8) ;  /* 0x000001d000027945 */ /* 0x000fe20003800200 */
[----:B0-----:R-:W-:-:S03]  /*0b30*/  IMAD R23, R10, 0x4, R23 ;  /* 0x000000040a177824 */ /* 0x001fc600078e0217 */
[----:B------:R-:W-:-:S04]  /*0b40*/  IMAD.HI.U32 R16, R22, R17, RZ ;  /* 0x0000001116107227 */ /* 0x000fc800078e00ff */
[----:B------:R-:W-:Y:S01]  /*0b50*/  IMAD R24, R16, R21, R17 ;  /* 0x0000001510187224 */ /* 0x000fe200078e0211 */
[----:B------:R-:W-:-:S04]  /*0b60*/  LOP3.LUT R17, R25, R8, RZ, 0x3c, !PT ;  /* 0x0000000819117212 */ /* 0x000fc800078e3cff */
[----:B------:R-:W-:Y:S02]  /*0b70*/  ISETP.GT.U32.AND P2, PT, R19, R24, PT ;  /* 0x000000181300720c */ /* 0x000fe40003f44070 */
[----:B------:R-:W-:-:S11]  /*0b80*/  ISETP.GE.AND P5, PT, R17, RZ, PT ;  /* 0x000000ff1100720c */ /* 0x000fd60003fa6270 */
[----:B------:R-:W-:Y:S01]  /*0b90*/  @!P2 IADD3 R24, PT, PT, R24, -R19, RZ ;  /* 0x800000131818a210 */ /* 0x000fe20007ffe0ff */
[----:B------:R-:W-:-:S03]  /*0ba0*/  @!P2 VIADD R16, R16, 0x1 ;  /* 0x000000011010a836 */ /* 0x000fc60000000000 */
[----:B------:R-:W-:-:S13]  /*0bb0*/  ISETP.GE.U32.AND P1, PT, R24, R19, PT ;  /* 0x000000131800720c */ /* 0x000fda0003f26070 */
[----:B------:R-:W-:-:S04]  /*0bc0*/  @P1 VIADD R16, R16, 0x1 ;  /* 0x0000000110101836 */ /* 0x000fc80000000000 */
[----:B------:R-:W-:-:S05]  /*0bd0*/  @!P5 IMAD.MOV R16, RZ, RZ, -R16 ;  /* 0x000000ffff10d224 */ /* 0x000fca00078e0a10 */
[----:B------:R-:W-:-:S04]  /*0be0*/  SEL R16, R20, R16, !P4 ;  /* 0x0000001014107207 */ /* 0x000fc80006000000 */
[C---:B------:R-:W-:Y:S01]  /*0bf0*/  IADD3 R17, PT, PT, -R16.reuse, RZ, RZ ;  /* 0x000000ff10117210 */ /* 0x040fe20007ffe1ff */
[----:B------:R-:W-:Y:S01]  /*0c00*/  VIADD R27, R16, UR5 ;  /* 0x00000005101b7c36 */ /* 0x000fe20008000000 */
[----:B------:R-:W-:-:S03]  /*0c10*/  MOV R16, RZ ;  /* 0x000000ff00107202 */ /* 0x000fc60000000f00 */
[----:B------:R-:W-:Y:S01]  /*0c20*/  IMAD R17, R8, R17, R25 ;  /* 0x0000001108117224 */ /* 0x000fe200078e0219 */
[----:B------:R-:W-:-:S03]  /*0c30*/  ISETP.GE.AND P2, PT, R27, R14, PT ;  /* 0x0000000e1b00720c */ /* 0x000fc60003f46270 */
[----:B------:R-:W-:Y:S01]  /*0c40*/  VIADD R26, R17, UR8 ;  /* 0x00000008111a7c36 */ /* 0x000fe20008000000 */
[----:B------:R-:W-:-:S04]  /*0c50*/  ISETP.GT.AND P2, PT, R27, -0x1, !P2 ;  /* 0xffffffff1b00780c */ /* 0x000fc80005744270 */
[----:B------:R-:W-:-:S04]  /*0c60*/  ISETP.GE.AND P1, PT, R26, R15, PT ;  /* 0x0000000f1a00720c */ /* 0x000fc80003f26270 */
[----:B------:R-:W-:-:S04]  /*0c70*/  ISETP.GT.AND P1, PT, R26, -0x1, !P1 ;  /* 0xffffffff1a00780c */ /* 0x000fc80004f24270 */
[----:B------:R-:W-:-:S13]  /*0c80*/  PLOP3.LUT P1, PT, P1, P2, PT, 0x80, 0x8 ;  /* 0x000000000008781c */ /* 0x000fda0000f25070 */
[----:B------:R-:W-:Y:S05]  /*0c90*/  @!P1 BRA `(.L_x_9) ;  /* 0x0000000000149947 */ /* 0x000fea0003800000 */
[----:B------:R-:W0:Y:S01]  /*0ca0*/  LDC.64 R16, c[0x0][0x380] ;  /* 0x0000e000ff107b82 */ /* 0x000e220000000a00 */
[----:B------:R-:W-:-:S04]  /*0cb0*/  IMAD R24, R3, R14, R27 ;  /* 0x0000000e03187224 */ /* 0x000fc800078e021b */
[----:B------:R-:W-:-:S04]  /*0cc0*/  IMAD R27, R24, R15, R26 ;  /* 0x0000000f181b7224 */ /* 0x000fc800078e021a */
[----:B0-----:R-:W-:-:S06]  /*0cd0*/  IMAD.WIDE R16, R27, 0x4, R16 ;  /* 0x000000041b107825 */ /* 0x001fcc00078e0210 */
[----:B------:R0:W5:Y:S02]  /*0ce0*/  LDG.E R16, desc[UR12][R16.64] ;  /* 0x0000000c10107981 */ /* 0x000164000c1e1900 */
.L_x_9:
[----:B------:R-:W-:Y:S05]  /*0cf0*/  BSYNC.RECONVERGENT B2 ;  /* 0x0000000000027941 */ /* 0x000fea0003800200 */
.L_x_8:
[----:B-----5:R1:W-:Y:S01]  /*0d00*/  STS [R23], R16 ;  /* 0x0000001017007388 */ /* 0x0203e20000000800 */
[----:B0-----:R-:W-:Y:S01]  /*0d10*/  LOP3.LUT R17, R5, 0x3, RZ, 0xc0, !PT ;  /* 0x0000000305117812 */ /* 0x001fe200078ec0ff */
[----:B------:R-:W-:-:S03]  /*0d20*/  IMAD.IADD R25, R10, 0x1, R25 ;  /* 0x000000010a197824 */ /* 0x000fc600078e0219 */
[----:B------:R-:W-:-:S13]  /*0d30*/  ISETP.NE.AND P1, PT, R17, 0x1, PT ;  /* 0x000000011100780c */ /* 0x000fda0003f25270 */
[----:B-1----:R-:W-:Y:S05]  /*0d40*/  @!P1 BRA `(.L_x_7) ;  /* 0x0000000000849947 */ /* 0x002fea0003800000 */
[----:B------:R-:W-:Y:S01]  /*0d50*/  IABS R17, R25 ;  /* 0x0000001900117213 */ /* 0x000fe20000000000 */
[----:B------:R-:W-:Y:S01]  /*0d60*/  BSSY.RECONVERGENT B2, `(.L_x_10) ;  /* 0x000001d000027945 */ /* 0x000fe20003800200 */
[----:B------:R-:W-:-:S03]  /*0d70*/  IMAD R23, R10, 0x4, R23 ;  /* 0x000000040a177824 */ /* 0x000fc600078e0217 */
[----:B------:R-:W-:-:S04]  /*0d80*/  IMAD.HI.U32 R22, R22, R17, RZ ;  /* 0x0000001116167227 */ /* 0x000fc800078e00ff */
[----:B------:R-:W-:-:S05]  /*0d90*/  IMAD R16, R22, R21, R17 ;  /* 0x0000001516107224 */ /* 0x000fca00078e0211 */
[----:B------:R-:W-:-:S13]  /*0da0*/  ISETP.GT.U32.AND P2, PT, R19, R16, PT ;  /* 0x000000101300720c */ /* 0x000fda0003f44070 */
[----:B------:R-:W-:Y:S02]  /*0db0*/  @!P2 IMAD.IADD R16, R16, 0x1, -R19 ;  /* 0x000000011010a824 */ /* 0x000fe400078e0a13 */
[----:B------:R-:W-:-:S03]  /*0dc0*/  @!P2 VIADD R22, R22, 0x1 ;  /* 0x000000011616a836 */ /* 0x000fc60000000000 */
[----:B------:R-:W-:Y:S02]  /*0dd0*/  ISETP.GE.U32.AND P1, PT, R16, R19, PT ;  /* 0x000000131000720c */ /* 0x000fe40003f26070 */
[----:B------:R-:W-:-:S04]  /*0de0*/  LOP3.LUT R16, R25, R8, RZ, 0x3c, !PT ;  /* 0x0000000819107212 */ /* 0x000fc800078e3cff */
[----:B------:R-:W-:-:S07]  /*0df0*/  ISETP.GE.AND P5, PT, R16, RZ, PT ;  /* 0x000000ff1000720c */ /* 0x000fce0003fa6270 */
[----:B------:R-:W-:-:S06]  /*0e00*/  @P1 IADD3 R22, PT, PT, R22, 0x1, RZ ;  /* 0x0000000116161810 */ /* 0x000fcc0007ffe0ff */
[----:B------:R-:W-:-:S05]  /*0e10*/  @!P5 IMAD.MOV R22, RZ, RZ, -R22 ;  /* 0x000000ffff16d224 */ /* 0x000fca00078e0a16 */
[----:B------:R-:W-:-:S05]  /*0e20*/  SEL R20, R20, R22, !P4 ;  /* 0x0000001614147207 */ /* 0x000fca0006000000 */
[----:B------:R-:W-:Y:S02]  /*0e30*/  IMAD.MOV R16, RZ, RZ, -R20 ;  /* 0x000000ffff107224 */ /* 0x000fe400078e0a14 */
[----:B------:R-:W-:Y:S02]  /*0e40*/  VIADD R19, R20, UR5 ;  /* 0x0000000514137c36 */ /* 0x000fe40008000000 */
[----:B------:R-:W-:-:S03]  /*0e50*/  IMAD R16, R8, R16, R25 ;  /* 0x0000001008107224 */ /* 0x000fc600078e0219 */
[C---:B------:R-:W-:Y:S02]  /*0e60*/  ISETP.GE.AND P2, PT, R19.reuse, R14, PT ;  /* 0x0000000e1300720c */ /* 0x040fe40003f46270 */
[----:B------:R-:W-:Y:S01]  /*0e70*/  IADD3 R20, PT, PT, R16, UR8, RZ ;  /* 0x0000000810147c10 */ /* 0x000fe2000fffe0ff */
[----:B------:R-:W-:Y:S01]  /*0e80*/  IMAD.MOV.U32 R16, RZ, RZ, RZ ;  /* 0x000000ffff107224 */ /* 0x000fe200078e00ff */
[----:B------:R-:W-:Y:S02]  /*0e90*/  ISETP.GT.AND P2, PT, R19, -0x1, !P2 ;  /* 0xffffffff1300780c */ /* 0x000fe40005744270 */
        /* <DEDUP_REMOVED lines=9> */
.L_x_11:
[----:B------:R-:W-:Y:S05]  /*0f30*/  BSYNC.RECONVERGENT B2 ;  /* 0x0000000000027941 */ /* 0x000fea0003800200 */
.L_x_10:
[----:B-----5:R1:W-:Y:S01]  /*0f40*/  STS [R23], R16 ;  /* 0x0000001017007388 */ /* 0x0203e20000000800 */
[----:B------:R-:W-:-:S07]  /*0f50*/  IMAD.IADD R25, R10, 0x1, R25 ;  /* 0x000000010a197824 */ /* 0x000fce00078e0219 */
.L_x_7:
[----:B------:R-:W-:Y:S05]  /*0f60*/  BSYNC.RECONVERGENT B0 ;  /* 0x0000000000007941 */ /* 0x000fea0003800200 */
.L_x_6:
[----:B------:R-:W-:-:S13]  /*0f70*/  ISETP.GE.U32.AND P1, PT, R5, 0x3, PT ;  /* 0x000000030500780c */ /* 0x000fda0003f26070 */
[----:B------:R-:W-:Y:S05]  /*0f80*/  @!P1 BRA `(.L_x_5) ;  /* 0x00000008005c9947 */ /* 0x000fea0003800000 */
[----:B------:R-:W-:Y:S01]  /*0f90*/  IABS R19, R8 ;  /* 0x0000000800137213 */ /* 0x000fe20000000000 */
[----:B------:R-:W-:-:S03]  /*0fa0*/  IMAD.MOV.U32 R20, RZ, RZ, RZ ;  /* 0x000000ffff147224 */ /* 0x000fc600078e00ff */
[----:B------:R-:W2:Y:S08]  /*0fb0*/  I2F.RP R14, R19 ;  /* 0x00000013000e7306 */ /* 0x000eb00000209400 */
[----:B--2---:R-:W2:Y:S02]  /*0fc0*/  MUFU.RCP R14, R14 ;  /* 0x0000000e000e7308 */ /* 0x004ea40000001000 */
[----:B--2---:R-:W-:-:S06]  /*0fd0*/  IADD3 R21, PT, PT, R14, 0xffffffe, RZ ;  /* 0x0ffffffe0e157810 */ /* 0x004fcc0007ffe0ff */
[----:B------:R-:W1:Y:S02]  /*0fe0*/  F2I.FTZ.U32.TRUNC.NTZ R21, R21 ;  /* 0x0000001500157305 */ /* 0x000e64000021f000 */
[----:B-1----:R-:W-:-:S04]  /*0ff0*/  IMAD.MOV R16, RZ, RZ, -R21 ;  /* 0x000000ffff107224 */ /* 0x002fc800078e0a15 */
[----:B------:R-:W-:-:S04]  /*1000*/  IMAD R15, R16, R19, RZ ;  /* 0x00000013100f7224 */ /* 0x000fc800078e02ff */
[----:B------:R-:W-:-:S07]  /*1010*/  IMAD.HI.U32 R20, R21, R15, R20 ;  /* 0x0000000f15147227 */ /* 0x000fce00078e0014 */
.L_x_12:
[----:B0-----:R-:W-:Y:S02]  /*1020*/  IABS R17, R25 ;  /* 0x0000001900117213 */ /* 0x001fe40000000000 */
[-C--:B------:R-:W-:Y:S02]  /*1030*/  IABS R14, R8.reuse ;  /* 0x00000008000e7213 */ /* 0x080fe40000000000 */
[----:B---3--:R-:W-:Y:S01]  /*1040*/  IABS R22, R8 ;  /* 0x0000000800167213 */ /* 0x008fe20000000000 */
[----:B------:R-:W-:Y:S01]  /*1050*/  IMAD.HI.U32 R15, R20, R17, RZ ;  /* 0x00000011140f7227 */ /* 0x000fe200078e00ff */
[----:B------:R-:W-:-:S03]  /*1060*/  ISETP.NE.AND P4, PT, R8, RZ, PT ;  /* 0x000000ff0800720c */ /* 0x000fc60003f85270 */
[----:B------:R-:W-:-:S04]  /*1070*/  IMAD.MOV R24, RZ, RZ, -R14 ;  /* 0x000000ffff187224 */ /* 0x000fc800078e0a0e */
[----:B------:R-:W-:Y:S01]  /*1080*/  IMAD R14, R15, R24, R17 ;  /* 0x000000180f0e7224 */ /* 0x000fe200078e0211 */
[----:B------:R-:W-:-:S04]  /*1090*/  LOP3.LUT R17, RZ, R8, RZ, 0x33, !PT ;  /* 0x00000008ff117212 */ /* 0x000fc800078e33ff */
[----:B------:R-:W-:-:S13]  /*10a0*/  ISETP.GT.U32.AND P2, PT, R19, R14, PT ;  /* 0x0000000e1300720c */ /* 0x000fda0003f44070 */
[----:B------:R-:W-:Y:S01]  /*10b0*/  @!P2 IADD3 R14, PT, PT, R14, -R22, RZ ;  /* 0x800000160e0ea210 */ /* 0x000fe20007ffe0ff */
[----:B------:R-:W-:-:S03]  /*10c0*/  @!P2 VIADD R15, R15, 0x1 ;  /* 0x000000010f0fa836 */ /* 0x000fc60000000000 */
[----:B------:R-:W-:Y:S02]  /*10d0*/  ISETP.GE.U32.AND P1, PT, R14, R19, PT ;  /* 0x000000130e00720c */ /* 0x000fe40003f26070 */
[----:B------:R-:W-:-:S04]  /*10e0*/  LOP3.LUT R14, R25, R8, RZ, 0x3c, !PT ;  /* 0x00000008190e7212 */ /* 0x000fc800078e3cff */
[----:B------:R-:W-:-:S07]  /*10f0*/  ISETP.GE.AND P5, PT, R14, RZ, PT ;  /* 0x000000ff0e00720c */ /* 0x000fce0003fa6270 */
[----:B------:R-:W-:-:S06]  /*1100*/  @P1 VIADD R15, R15, 0x1 ;  /* 0x000000010f0f1836 */ /* 0x000fcc0000000000 */
[----:B------:R-:W-:-:S05]  /*1110*/  @!P5 IMAD.MOV R15, RZ, RZ, -R15 ;  /* 0x000000ffff0fd224 */ /* 0x000fca00078e0a0f */
[----:B------:R-:W-:-:S04]  /*1120*/  SEL R15, R17, R15, !P4 ;  /* 0x0000000f110f7207 */ /* 0x000fc80006000000 */
[C---:B------:R-:W-:Y:S01]  /*1130*/  IADD3 R14, PT, PT, -R15.reuse, RZ, RZ ;  /* 0x000000ff0f0e7210 */ /* 0x040fe20007ffe1ff */
[----:B------:R-:W-:-:S04]  /*1140*/  VIADD R16, R15, UR5 ;  /* 0x000000050f107c36 */ /* 0x000fc80008000000 */
[----:B------:R-:W-:Y:S01]  /*1150*/  IMAD R14, R8, R14, R25 ;  /* 0x0000000e080e7224 */ /* 0x000fe200078e0219 */
[----:B------:R-:W-:-:S03]  /*1160*/  ISETP.GE.AND P2, PT, R16, UR16, PT ;  /* 0x0000001010007c0c */ /* 0x000fc6000bf46270 */
[----:B------:R-:W-:Y:S01]  /*1170*/  VIADD R19, R14, UR8 ;  /* 0x000000080e137c36 */ /* 0x000fe20008000000 */
[----:B------:R-:W-:-:S04]  /*1180*/  ISETP.GT.AND P2, PT, R16, -0x1, !P2 ;  /* 0xffffffff1000780c */ /* 0x000fc80005744270 */
[----:B------:R-:W-:-:S04]  /*1190*/  ISETP.GE.AND P1, PT, R19, UR17, PT ;  /* 0x0000001113007c0c */ /* 0x000fc8000bf26270 */
[----:B------:R-:W-:-:S04]  /*11a0*/  ISETP.GT.AND P1, PT, R19, -0x1, !P1 ;  /* 0xffffffff1300780c */ /* 0x000fc80004f24270 */
[----:B------:R-:W-:-:S13]  /*11b0*/  PLOP3.LUT P1, PT, P1, P2, PT, 0x80, 0x8 ;  /* 0x000000000008781c */ /* 0x000fda0000f25070 */
[----:B------:R-:W0:Y:S01]  /*11c0*/  @P1 LDC.64 R14, c[0x0][0x380] ;  /* 0x0000e000ff0e1b82 */ /* 0x000e220000000a00 */
[----:B------:R-:W-:-:S04]  /*11d0*/  @P1 IMAD R16, R3, UR16, R16 ;  /* 0x0000001003101c24 */ /* 0x000fc8000f8e0210 */
[----:B------:R-:W-:Y:S01]  /*11e0*/  @P1 IMAD R19, R16, UR17, R19 ;  /* 0x0000001110131c24 */ /* 0x000fe2000f8e0213 */
[----:B------:R-:W-:-:S03]  /*11f0*/  MOV R16, RZ ;  /* 0x000000ff00107202 */ /* 0x000fc60000000f00 */
[----:B0-----:R-:W-:-:S05]  /*1200*/  @P1 IMAD.WIDE R14, R19, 0x4, R14 ;  /* 0x00000004130e1825 */ /* 0x001fca00078e020e */
[----:B------:R0:W2:Y:S01]  /*1210*/  @P1 LDG.E R16, desc[UR12][R14.64] ;  /* 0x0000000c0e101981 */ /* 0x0000a2000c1e1900 */
[----:B------:R-:W1:Y:S01]  /*1220*/  I2F.RP R23, R22 ;  /* 0x0000001600177306 */ /* 0x000e620000209400 */
[----:B------:R-:W-:Y:S01]  /*1230*/  IADD3 R27, PT, PT, R10, R25, RZ ;  /* 0x000000190a1b7210 */ /* 0x000fe20007ffe0ff */
[----:B------:R-:W-:-:S03]  /*1240*/  IMAD.MOV.U32 R20, RZ, RZ, RZ ;  /* 0x000000ffff147224 */ /* 0x000fc600078e00ff */
[----:B------:R-:W-:-:S03]  /*1250*/  IABS R26, R27 ;  /* 0x0000001b001a7213 */ /* 0x000fc60000000000 */
[----:B-1----:R-:W1:Y:S02]  /*1260*/  MUFU.RCP R23, R23 ;  /* 0x0000001700177308 */ /* 0x002e640000001000 */
[----:B-1----:R-:W-:-:S06]  /*1270*/  VIADD R21, R23, 0xffffffe ;  /* 0x0ffffffe17157836 */ /* 0x002fcc0000000000 */
[----:B------:R-:W1:Y:S02]  /*1280*/  F2I.FTZ.U32.TRUNC.NTZ R21, R21 ;  /* 0x0000001500157305 */ /* 0x000e64000021f000 */
[----:B-1----:R-:W-:-:S04]  /*1290*/  IMAD.MOV R19, RZ, RZ, -R21 ;  /* 0x000000ffff137224 */ /* 0x002fc800078e0a15 */
[----:B------:R-:W-:-:S04]  /*12a0*/  IMAD R19, R19, R22, RZ ;  /* 0x0000001613137224 */ /* 0x000fc800078e02ff */
[----:B------:R-:W-:-:S04]  /*12b0*/  IMAD.HI.U32 R20, R21, R19, R20 ;  /* 0x0000001315147227 */ /* 0x000fc800078e0014 */
[----:B------:R-:W-:-:S04]  /*12c0*/  IMAD.MOV.U32 R19, RZ, RZ, R26 ;  /* 0x000000ffff137224 */ /* 0x000fc800078e001a */
[----:B0-----:R-:W-:-:S04]  /*12d0*/  IMAD.HI.U32 R15, R20, R19, RZ ;  /* 0x00000013140f7227 */ /* 0x001fc800078e00ff */
[----:B------:R-:W-:Y:S01]  /*12e0*/  IMAD R14, R15, R24, R19 ;  /* 0x000000180f0e7224 */ /* 0x000fe200078e0213 */
[----:B------:R-:W-:-:S04]  /*12f0*/  MOV R19, R22 ;  /* 0x0000001600137202 */ /* 0x000fc80000000f00 */
        /* <DEDUP_REMOVED lines=8> */
[----:B------:R-:W-:-:S04]  /*1380*/  SEL R15, R17, R15, !P4 ;  /* 0x0000000f110f7207 */ /* 0x000fc80006000000 */
[----:B------:R-:W-:Y:S01]  /*1390*/  IADD3 R28, PT, PT, R15, UR5, RZ ;  /* 0x000000050f1c7c10 */ /* 0x000fe2000fffe0ff */
[----:B------:R-:W-:-:S03]  /*13a0*/  IMAD.MOV R14, RZ, RZ, -R15 ;  /* 0x000000ffff0e7224 */ /* 0x000fc600078e0a0f */
[----:B------:R-:W-:Y:S01]  /*13b0*/  ISETP.GE.AND P2, PT, R28, UR16, PT ;  /* 0x000000101c007c0c */ /* 0x000fe2000bf46270 */
[--C-:B------:R-:W-:Y:S02]  /*13c0*/  IMAD R14, R8, R14, R27.reuse ;  /* 0x0000000e080e7224 */ /* 0x100fe400078e021b */
[----:B------:R-:W-:Y:S01]  /*13d0*/  IMAD.IADD R27, R10, 0x1, R27 ;  /* 0x000000010a1b7824 */ /* 0x000fe200078e021b */
[----:B------:R-:W-:Y:S01]  /*13e0*/  ISETP.GT.AND P2, PT, R28, -0x1, !P2 ;  /* 0xffffffff1c00780c */ /* 0x000fe20005744270 */
[----:B------:R-:W-:-:S03]  /*13f0*/  VIADD R26, R14, UR8 ;  /* 0x000000080e1a7c36 */ /* 0x000fc60008000000 */
[----:B------:R-:W-:Y:S02]  /*1400*/  IABS R29, R27 ;  /* 0x0000001b001d7213 */ /* 0x000fe40000000000 */
[----:B------:R-:W-:-:S04]  /*1410*/  ISETP.GE.AND P1, PT, R26, UR17, PT ;  /* 0x000000111a007c0c */ /* 0x000fc8000bf26270 */
[----:B------:R-:W-:-:S04]  /*1420*/  ISETP.GT.AND P1, PT, R26, -0x1, !P1 ;  /* 0xffffffff1a00780c */ /* 0x000fc80004f24270 */
[----:B------:R-:W-:Y:S01]  /*1430*/  PLOP3.LUT P1, PT, P1, P2, PT, 0x80, 0x8 ;  /* 0x000000000008781c */ /* 0x000fe20000f25070 */
[----:B------:R-:W-:-:S12]  /*1440*/  IMAD.HI.U32 R23, R20, R29, RZ ;  /* 0x0000001d14177227 */ /* 0x000fd800078e00ff */
[----:B------:R-:W0:Y:S01]  /*1450*/  @P1 LDC.64 R14, c[0x0][0x380] ;  /* 0x0000e000ff0e1b82 */ /* 0x000e220000000a00 */
[----:B------:R-:W-:-:S04]  /*1460*/  @P1 IMAD R21, R3, UR16, R28 ;  /* 0x0000001003151c24 */ /* 0x000fc8000f8e021c */
[----:B------:R-:W-:Y:S02]  /*1470*/  @P1 IMAD R21, R21, UR17, R26 ;  /* 0x0000001115151c24 */ /* 0x000fe4000f8e021a */
[----:B------:R-:W-:-:S05]  /*1480*/  IMAD R26, R23, R24, R29 ;  /* 0x00000018171a7224 */ /* 0x000fca00078e021d */
[----:B------:R-:W-:Y:S01]  /*1490*/  ISETP.GT.U32.AND P2, PT, R19, R26, PT ;  /* 0x0000001a1300720c */ /* 0x000fe20003f44070 */
[----:B------:R-:W1:Y:S01]  /*14a0*/  S2UR UR10, SR_CgaCtaId ;  /* 0x00000000000a79c3 */ /* 0x000e620000008800 */
[----:B0-----:R-:W-:-:S04]  /*14b0*/  @P1 IMAD.WIDE R14, R21, 0x4, R14 ;  /* 0x00000004150e1825 */ /* 0x001fc800078e020e */
[----:B------:R-:W-:-:S07]  /*14c0*/  HFMA2 R21, -RZ, RZ, 0, 0 ;  /* 0x00000000ff157431 */ /* 0x000fce00000001ff */
[----:B------:R-:W-:Y:S01]  /*14d0*/  @!P2 IMAD.IADD R26, R26, 0x1, -R22 ;  /* 0x000000011a1aa824 */ /* 0x000fe200078e0a16 */
[----:B------:R0:W3:Y:S04]  /*14e0*/  @P1 LDG.E R21, desc[UR12][R14.64] ;  /* 0x0000000c0e151981 */ /* 0x0000e8000c1e1900 */
[----:B------:R-:W-:Y:S01]  /*14f0*/  ISETP.GE.U32.AND P1, PT, R26, R19, PT ;  /* 0x000000131a00720c */ /* 0x000fe20003f26070 */
[----:B------:R-:W-:Y:S01]  /*1500*/  @!P2 VIADD R23, R23, 0x1 ;  /* 0x000000011717a836 */ /* 0x000fe20000000000 */
[----:B------:R-:W-:Y:S01]  /*1510*/  LOP3.LUT R26, R27, R8, RZ, 0x3c, !PT ;  /* 0x000000081b1a7212 */ /* 0x000fe200078e3cff */
[----:B------:R-:W-:Y:S02]  /*1520*/  UMOV UR9, 0x400 ;  /* 0x0000040000097882 */ /* 0x000fe40000000000 */
[----:B-1----:R-:W-:Y:S01]  /*1530*/  ULEA UR9, UR10, UR9, 0x18 ;  /* 0x000000090a097291 */ /* 0x002fe2000f8ec0ff */
[----:B------:R-:W-:-:S07]  /*1540*/  ISETP.GE.AND P5, PT, R26, RZ, PT ;  /* 0x000000ff1a00720c */ /* 0x000fce0003fa6270 */
[----:B------:R-:W-:-:S05]  /*1550*/  @P1 IADD3 R23, PT, PT, R23, 0x1, RZ ;  /* 0x0000000117171810 */ /* 0x000fca0007ffe0ff */
[----:B0-----:R-:W-:Y:S01]  /*1560*/  IMAD.MOV.U32 R14, RZ, RZ, R23 ;  /* 0x000000ffff0e7224 */ /* 0x001fe200078e0017 */
[----:B------:R-:W-:Y:S01]  /*1570*/  LEA R23, R25, UR9, 0x2 ;  /* 0x0000000919177c11 */ /* 0x000fe2000f8e10ff */
[----:B------:R-:W-:-:S03]  /*1580*/  IMAD.IADD R25, R10, 0x1, R27 ;  /* 0x000000010a197824 */ /* 0x000fc600078e021b */
[----:B------:R-:W-:Y:S02]  /*1590*/  @!P5 IADD3 R14, PT, PT, -R14, RZ, RZ ;  /* 0x000000ff0e0ed210 */ /* 0x000fe40007ffe1ff */
[----:B------:R-:W-:Y:S02]  /*15a0*/  IABS R29, R25 ;  /* 0x00000019001d7213 */ /* 0x000fe40000000000 */
[----:B------:R-:W-:-:S05]  /*15b0*/  SEL R14, R17, R14, !P4 ;  /* 0x0000000e110e7207 */ /* 0x000fca0006000000 */
[----:B------:R-:W-:-:S04]  /*15c0*/  IMAD.MOV R15, RZ, RZ, -R14 ;  /* 0x000000ffff0f7224 */ /* 0x000fc800078e0a0e */
[----:B------:R-:W-:Y:S02]  /*15d0*/  IMAD R27, R8, R15, R27 ;  /* 0x0000000f081b7224 */ /* 0x000fe400078e021b */
[----:B------:R-:W-:-:S04]  /*15e0*/  IMAD.HI.U32 R15, R20, R29, RZ ;  /* 0x0000001d140f7227 */ /* 0x000fc800078e00ff */
[----:B------:R-:W-:Y:S02]  /*15f0*/  IMAD R24, R15, R24, R29 ;  /* 0x000000180f187224 */ /* 0x000fe400078e021d */
[----:B------:R-:W-:-:S03]  /*1600*/  VIADD R27, R27, UR8 ;  /* 0x000000081b1b7c36 */ /* 0x000fc60008000000 */
[----:B------:R-:W-:-:S13]  /*1610*/  ISETP.GT.U32.AND P2, PT, R19, R24, PT ;  /* 0x000000181300720c */ /* 0x000fda0003f44070 */
[----:B------:R-:W-:Y:S01]  /*1620*/  @!P2 IMAD.IADD R24, R24, 0x1, -R22 ;  /* 0x000000011818a824 */ /* 0x000fe200078e0a16 */
[----:B------:R-:W-:Y:S02]  /*1630*/  @!P2 IADD3 R15, PT, PT, R15, 0x1, RZ ;  /* 0x000000010f0fa810 */ /* 0x000fe40007ffe0ff */
[----:B------:R-:W-:Y:S02]  /*1640*/  IADD3 R22, PT, PT, R14, UR5, RZ ;  /* 0x000000050e167c10 */ /* 0x000fe4000fffe0ff */
[----:B------:R-:W-:-:S13]  /*1650*/  ISETP.GE.U32.AND P1, PT, R24, R19, PT ;  /* 0x000000131800720c */ /* 0x000fda0003f26070 */
[----:B------:R-:W-:Y:S01]  /*1660*/  @P1 VIADD R15, R15, 0x1 ;  /* 0x000000010f0f1836 */ /* 0x000fe20000000000 */
[----:B------:R-:W-:-:S04]  /*1670*/  ISETP.GE.AND P1, PT, R27, UR17, PT ;  /* 0x000000111b007c0c */ /* 0x000fc8000bf26270 */
[----:B------:R-:W-:Y:S01]  /*1680*/  ISETP.GT.AND P1, PT, R27, -0x1, !P1 ;  /* 0xffffffff1b00780c */ /* 0x000fe20004f24270 */
[----:B--2---:R0:W-:Y:S02]  /*1690*/  STS [R23], R16 ;  /* 0x0000001017007388 */ /* 0x0041e40000000800 */
[----:B0-----:R-:W-:-:S04]  /*16a0*/  LOP3.LUT R16, R25, R8, RZ, 0x3c, !PT ;  /* 0x0000000819107212 */ /* 0x001fc800078e3cff */
[----:B------:R-:W-:-:S13]  /*16b0*/  ISETP.GE.AND P5, PT, R16, RZ, PT ;  /* 0x000000ff1000720c */ /* 0x000fda0003fa6270 */
[----:B------:R-:W-:Y:S01]  /*16c0*/  @!P5 IMAD.MOV R15, RZ, RZ, -R15 ;  /* 0x000000ffff0fd224 */ /* 0x000fe200078e0a0f */
[----:B------:R-:W-:-:S04]  /*16d0*/  ISETP.GE.AND P5, PT, R22, UR16, PT ;  /* 0x0000001016007c0c */ /* 0x000fc8000bfa6270 */
        /* <DEDUP_REMOVED lines=9> */
[----:B------:R-:W-:Y:S02]  /*1770*/  PLOP3.LUT P2, PT, P2, P4, PT, 0x80, 0x8 ;  /* 0x000000000008781c */ /* 0x000fe40001749070 */
[----:B------:R-:W-:-:S04]  /*1780*/  ISETP.GT.AND P4, PT, R22, -0x1, !P5 ;  /* 0xffffffff1600780c */ /* 0x000fc80006f84270 */
[----:B------:R-:W-:-:S07]  /*1790*/  PLOP3.LUT P1, PT, P1, P4, PT, 0x80, 0x8 ;  /* 0x000000000008781c */ /* 0x000fce0000f29070 */
[C---:B------:R-:W-:Y:S01]  /*17a0*/  @P2 IMAD R14, R3.reuse, UR16, R24 ;  /* 0x00000010030e2c24 */ /* 0x040fe2000f8e0218 */
[----:B------:R-:W0:Y:S01]  /*17b0*/  @P2 LDC.64 R16, c[0x0][0x380] ;  /* 0x0000e000ff102b82 */ /* 0x000e220000000a00 */
[----:B------:R-:W-:Y:S02]  /*17c0*/  MOV R24, RZ ;  /* 0x000000ff00187202 */ /* 0x000fe40000000f00 */
[----:B------:R-:W-:Y:S02]  /*17d0*/  @P2 IMAD R29, R14, UR17, R29 ;  /* 0x000000110e1d2c24 */ /* 0x000fe4000f8e021d */
[----:B------:R-:W-:-:S03]  /*17e0*/  @P1 IMAD R22, R3, UR16, R22 ;  /* 0x0000001003161c24 */ /* 0x000fc6000f8e0216 */
[----:B------:R-:W1:Y:S01]  /*17f0*/  @P1 LDC.64 R14, c[0x0][0x380] ;  /* 0x0000e000ff0e1b82 */ /* 0x000e620000000a00 */
[----:B------:R-:W-:Y:S02]  /*1800*/  @P1 IMAD R27, R22, UR17, R27 ;  /* 0x00000011161b1c24 */ /* 0x000fe4000f8e021b */
[----:B------:R-:W-:Y:S02]  /*1810*/  IMAD.MOV.U32 R22, RZ, RZ, RZ ;  /* 0x000000ffff167224 */ /* 0x000fe400078e00ff */
[----:B0-----:R-:W-:-:S05]  /*1820*/  @P2 IMAD.WIDE R16, R29, 0x4, R16 ;  /* 0x000000041d102825 */ /* 0x001fca00078e0210 */
[----:B------:R-:W2:Y:S01]  /*1830*/  @P2 LDG.E R24, desc[UR12][R16.64] ;  /* 0x0000000c10182981 */ /* 0x000ea2000c1e1900 */
[----:B-1----:R-:W-:-:S05]  /*1840*/  @P1 IMAD.WIDE R14, R27, 0x4, R14 ;  /* 0x000000041b0e1825 */ /* 0x002fca00078e020e */
[----:B------:R-:W4:Y:S01]  /*1850*/  @P1 LDG.E R22, desc[UR12][R14.64] ;  /* 0x0000000c0e161981 */ /* 0x000f22000c1e1900 */
[----:B------:R-:W-:-:S04]  /*1860*/  IMAD R26, R10, 0x4, R23 ;  /* 0x000000040a1a7824 */ /* 0x000fc800078e0217 */
[----:B------:R-:W-:-:S05]  /*1870*/  IMAD R27, R10, 0x4, R26 ;  /* 0x000000040a1b7824 */ /* 0x000fca00078e021a */
[----:B------:R-:W-:Y:S01]  /*1880*/  LEA R23, R10, R27, 0x2 ;  /* 0x0000001b0a177211 */ /* 0x000fe200078e10ff */
[----:B------:R-:W-:Y:S02]  /*1890*/  IMAD R28, R8, UR14, RZ ;  /* 0x0000000e081c7c24 */ /* 0x000fe4000f8e02ff */
[----:B------:R-:W-:-:S05]  /*18a0*/  IMAD.IADD R25, R10, 0x1, R25 ;  /* 0x000000010a197824 */ /* 0x000fca00078e0219 */
[----:B------:R-:W-:Y:S01]  /*18b0*/  ISETP.GE.AND P1, PT, R25, R28, PT ;  /* 0x0000001c1900720c */ /* 0x000fe20003f26270 */
[----:B---3--:R3:W-:Y:S04]  /*18c0*/  STS [R26], R21 ;  /* 0x000000151a007388 */ /* 0x0087e80000000800 */
[----:B----4-:R3:W-:Y:S04]  /*18d0*/  STS [R27], R22 ;  /* 0x000000161b007388 */ /* 0x0107e80000000800 */
[----:B--2---:R3:W-:Y:S04]  /*18e0*/  STS [R23], R24 ;  /* 0x0000001817007388 */ /* 0x0047e80000000800 */
[----:B------:R-:W-:Y:S05]  /*18f0*/  @!P1 BRA `(.L_x_12) ;  /* 0xfffffff400c89947 */ /* 0x000fea000383ffff */
.L_x_5:
[----:B------:R-:W-:Y:S05]  /*1900*/  BSYNC.RECONVERGENT B1 ;  /* 0x0000000000017941 */ /* 0x000fea0003800200 */
.L_x_4:
[----:B------:R-:W-:Y:S06]  /*1910*/  BAR.SYNC.DEFER_BLOCKING 0x0 ;  /* 0x0000000000007b1d */ /* 0x000fec0000010000 */
[----:B------:R-:W2:Y:S01]  /*1920*/  LDCU UR11, c[0x0][0x3c8] ;  /* 0x00007900ff0b77ac */ /* 0x000ea20008000800 */
[----:B------:R-:W-:Y:S01]  /*1930*/  BSSY.RECONVERGENT B0, `(.L_x_13) ;  /* 0x0000095000007945 */ /* 0x000fe20003800200 */
[----:B------:R-:W4:Y:S03]  /*1940*/  LDCU UR15, c[0x0][0x3c0] ;  /* 0x00007800ff0f77ac */ /* 0x000f260008000800 */
[----:B------:R-:W-:Y:S05]  /*1950*/  @P3 BRA `(.L_x_14) ;  /* 0x0000000800483947 */ /* 0x000fea0003800000 */
[----:B-1----:R-:W-:-:S07]  /*1960*/  IMAD.MOV.U32 R3, RZ, RZ, RZ ;  /* 0x000000ffff037224 */ /* 0x002fce00078e00ff */
.L_x_21:
[----:B------:R-:W1:Y:S01]  /*1970*/  LDCU.64 UR16, c[0x0][0x3c0] ;  /* 0x00007800ff1077ac */ /* 0x000e620008000a00 */
[--C-:B0-----:R-:W-:Y:S02]  /*1980*/  IMAD.MOV.U32 R17, RZ, RZ, R3.reuse ;  /* 0x000000ffff117224 */ /* 0x101fe400078e0003 */
[----:B------:R-:W-:Y:S01]  /*1990*/  HFMA2 R20, -RZ, RZ, 0, 0 ;  /* 0x00000000ff147431 */ /* 0x000fe200000001ff */
[----:B------:R-:W0:Y:S01]  /*19a0*/  LDCU UR9, c[0x0][0x3bc] ;  /* 0x00007780ff0977ac */ /* 0x000e220008000800 */
[----:B-1----:R-:W-:Y:S01]  /*19b0*/  MOV R14, UR16 ;  /* 0x00000010000e7c02 */ /* 0x002fe20008000f00 */
[----:B------:R-:W-:Y:S02]  /*19c0*/  IMAD R15, R18, UR17, R3 ;  /* 0x00000011120f7c24 */ /* 0x000fe4000f8e0203 */
[----:B------:R-:W-:Y:S01]  /*19d0*/  VIADD R3, R3, 0x1 ;  /* 0x0000000103037836 */ /* 0x000fe20000000000 */
[----:B------:R-:W-:Y:S01]  /*19e0*/  ISETP.GE.U32.AND P1, PT, R14, 0x8, PT ;  /* 0x000000080e00780c */ /* 0x000fe20003f26070 */
[----:B------:R-:W-:-:S03]  /*19f0*/  IMAD R16, R8, R15, RZ ;  /* 0x0000000f08107224 */ /* 0x000fc600078e02ff */
[----:B0-----:R-:W-:-:S09]  /*1a00*/  ISETP.NE.AND P2, PT, R3, UR9, PT ;  /* 0x0000000903007c0c */ /* 0x001fd2000bf45270 */
[----:B------:R-:W-:Y:S05]  /*1a10*/  @!P1 BRA `(.L_x_15) ;  /* 0x0000000000d89947 */ /* 0x000fea0003800000 */
[----:B------:R-:W0:Y:S01]  /*1a20*/  S2R R14, SR_CgaCtaId ;  /* 0x00000000000e7919 */ /* 0x000e220000008800 */
[----:B------:R-:W-:Y:S01]  /*1a30*/  MOV R19, 0x400 ;  /* 0x0000040000137802 */ /* 0x000fe20000000f00 */
[----:B------:R-:W-:Y:S01]  /*1a40*/  IMAD.MOV.U32 R20, RZ, RZ, RZ ;  /* 0x000000ffff147224 */ /* 0x000fe200078e00ff */
[----:B------:R-:W-:Y:S02]  /*1a50*/  ISETP.GE.AND P1, PT, R15, UR14, PT ;  /* 0x0000000e0f007c0c */ /* 0x000fe4000bf26270 */
[----:B0-----:R-:W-:-:S11]  /*1a60*/  LEA R19, R14, R19, 0x18 ;  /* 0x000000130e137211 */ /* 0x001fd600078ec0ff */
.L_x_16:
[----:B--23--:R-:W-:Y:S02]  /*1a70*/  IMAD R21, R13, UR11, R20 ;  /* 0x0000000b0d157c24 */ /* 0x00cfe4000f8e0214 */
[----:B----4-:R-:W-:-:S03]  /*1a80*/  IMAD.U32 R14, RZ, RZ, UR15 ;  /* 0x0000000fff0e7e24 */ /* 0x010fc6000f8e00ff */
[----:B------:R-:W-:Y:S01]  /*1a90*/  ISETP.GE.OR P4, PT, R21, R8, P1 ;  /* 0x000000081500720c */ /* 0x000fe20000f86670 */
[----:B------:R-:W-:Y:S01]  /*1aa0*/  IMAD R23, R17, R14, R20 ;  /* 0x0000000e11177224 */ /* 0x000fe200078e0214 */
[----:B------:R-:W-:Y:S01]  /*1ab0*/  IADD3 R22, PT, PT, R16, R21, RZ ;  /* 0x0000001510167210 */ /* 0x000fe20007ffe0ff */
[----:B------:R-:W-:Y:S01]  /*1ac0*/  VIADD R20, R20, 0x8 ;  /* 0x0000000814147836 */ /* 0x000fe20000000000 */
[----:B------:R-:W-:Y:S01]  /*1ad0*/  IADD3 R27, PT, PT, R21, 0x1, RZ ;  /* 0x00000001151b7810 */ /* 0x000fe20007ffe0ff */
[----:B------:R-:W-:Y:S02]  /*1ae0*/  IMAD R23, R23, 0x4, R6 ;  /* 0x0000000417177824 */ /* 0x000fe400078e0206 */
[----:B------:R-:W-:Y:S01]  /*1af0*/  IMAD R22, R22, 0x4, R19 ;  /* 0x0000000416167824 */ /* 0x000fe200078e0213 */
[----:B------:R-:W-:Y:S01]  /*1b00*/  ISETP.GE.OR P5, PT, R27, R8, P1 ;  /* 0x000000081b00720c */ /* 0x000fe20000fa6670 */
[----:B------:R-:W-:-:S04]  /*1b10*/  VIADD R27, R21, 0x2 ;  /* 0x00000002151b7836 */ /* 0x000fc80000000000 */
[----:B------:R-:W-:Y:S04]  /*1b20*/  @!P4 LDS R24, [R22] ;  /* 0x000000001618c984 */ /* 0x000fe80000000800 */
[----:B------:R-:W0:Y:S02]  /*1b30*/  @!P4 LDS R25, [R23] ;  /* 0x000000001719c984 */ /* 0x000e240000000800 */
[----:B0-----:R-:W-:Y:S01]  /*1b40*/  @!P4 FFMA R9, R24, R25, R9 ;  /* 0x000000191809c223 */ /* 0x001fe20000000009 */
[----:B------:R-:W-:Y:S01]  /*1b50*/  ISETP.GE.OR P4, PT, R27, R8, P1 ;  /* 0x000000081b00720c */ /* 0x000fe20000f86670 */
[----:B------:R-:W-:Y:S01]  /*1b60*/  @!P5 LDS R24, [R22+0x4] ;  /* 0x000004001618d984 */ /* 0x000fe20000000800 */
[----:B------:R-:W-:-:S03]  /*1b70*/  VIADD R27, R21, 0x3 ;  /* 0x00000003151b7836 */ /* 0x000fc60000000000 */
[----:B------:R-:W0:Y:S02]  /*1b80*/  @!P5 LDS R25, [R23+0x4] ;  /* 0x000004001719d984 */ /* 0x000e240000000800 */
[----:B0-----:R-:W-:Y:S01]  /*1b90*/  @!P5 FFMA R9, R24, R25, R9 ;  /* 0x000000191809d223 */ /* 0x001fe20000000009 */
[----:B------:R-:W-:-:S05]  /*1ba0*/  ISETP.GE.OR P5, PT, R27, R8, P1 ;  /* 0x000000081b00720c */ /* 0x000fca0000fa6670 */
[----:B------:R-:W-:Y:S01]  /*1bb0*/  @!P4 LDS R24, [R22+0x8] ;  /* 0x000008001618c984 */ /* 0x000fe20000000800 */
[----:B------:R-:W-:-:S03]  /*1bc0*/  IADD3 R27, PT, PT, R21, 0x4, RZ ;  /* 0x00000004151b7810 */ /* 0x000fc60007ffe0ff */
[----:B------:R-:W0:Y:S01]  /*1bd0*/  @!P4 LDS R25, [R23+0x8] ;  /* 0x000008001719c984 */ /* 0x000e220000000800 */
[-C--:B------:R-:W-:Y:S01]  /*1be0*/  ISETP.GE.OR P6, PT, R27, R8.reuse, P1 ;  /* 0x000000081b00720c */ /* 0x080fe20000fc6670 */
[----:B------:R-:W-:Y:S02]  /*1bf0*/  VIADD R27, R21, 0x5 ;  /* 0x00000005151b7836 */ /* 0x000fe40000000000 */
[----:B0-----:R-:W-:Y:S02]  /*1c00*/  @!P4 FFMA R9, R24, R25, R9 ;  /* 0x000000191809c223 */ /* 0x001fe40000000009 */
[----:B------:R-:W-:Y:S04]  /*1c10*/  @!P5 LDS R24, [R22+0xc] ;  /* 0x00000c001618d984 */ /* 0x000fe80000000800 */
[----:B------:R-:W0:Y:S02]  /*1c20*/  @!P5 LDS R25, [R23+0xc] ;  /* 0x00000c001719d984 */ /* 0x000e240000000800 */
[----:B0-----:R-:W-:Y:S01]  /*1c30*/  @!P5 FFMA R9, R24, R25, R9 ;  /* 0x000000191809d223 */ /* 0x001fe20000000009 */
[----:B------:R-:W-:Y:S01]  /*1c40*/  ISETP.GE.OR P5, PT, R27, R8, P1 ;  /* 0x000000081b00720c */ /* 0x000fe20000fa6670 */
[----:B------:R-:W-:Y:S01]  /*1c50*/  @!P6 LDS R24, [R22+0x10] ;  /* 0x000010001618e984 */ /* 0x000fe20000000800 */
[C---:B------:R-:W-:Y:S01]  /*1c60*/  VIADD R27, R21.reuse, 0x6 ;  /* 0x00000006151b7836 */ /* 0x040fe20000000000 */
[----:B------:R-:W-:-:S02]  /*1c70*/  IADD3 R21, PT, PT, R21, 0x7, RZ ;  /* 0x0000000715157810 */ /* 0x000fc40007ffe0ff */
[----:B------:R-:W0:Y:S02]  /*1c80*/  @!P6 LDS R25, [R23+0x10] ;  /* 0x000010001719e984 */ /* 0x000e240000000800 */
[----:B------:R-:W-:-:S13]  /*1c90*/  ISETP.GE.OR P4, PT, R27, R8, P1 ;  /* 0x000000081b00720c */ /* 0x000fda0000f86670 */
[----:B------:R-:W-:Y:S01]  /*1ca0*/  @!P4 LDS R26, [R22+0x18] ;  /* 0x00001800161ac984 */ /* 0x000fe20000000800 */
[----:B0-----:R-:W-:Y:S01]  /*1cb0*/  @!P6 FFMA R9, R24, R25, R9 ;  /* 0x000000191809e223 */ /* 0x001fe20000000009 */
[----:B------:R-:W-:Y:S02]  /*1cc0*/  ISETP.GE.OR P6, PT, R21, R8, P1 ;  /* 0x000000081500720c */ /* 0x000fe40000fc6670 */
[----:B------:R-:W-:Y:S04]  /*1cd0*/  @!P5 LDS R24, [R22+0x14] ;  /* 0x000014001618d984 */ /* 0x000fe80000000800 */
[----:B------:R-:W0:Y:S04]  /*1ce0*/  @!P5 LDS R21, [R23+0x14] ;  /* 0x000014001715d984 */ /* 0x000e280000000800 */
[----:B------:R-:W1:Y:S04]  /*1cf0*/  @!P4 LDS R25, [R23+0x18] ;  /* 0x000018001719c984 */ /* 0x000e680000000800 */
[----:B------:R-:W-:Y:S04]  /*1d00*/  @!P6 LDS R28, [R22+0x1c] ;  /* 0x00001c00161ce984 */ /* 0x000fe80000000800 */
[----:B------:R-:W2:Y:S01]  /*1d10*/  @!P6 LDS R27, [R23+0x1c] ;  /* 0x00001c00171be984 */ /* 0x000ea20000000800 */
[----:B0-----:R-:W-:Y:S01]  /*1d20*/  @!P5 FFMA R9, R24, R21, R9 ;  /* 0x000000151809d223 */ /* 0x001fe20000000009 */
[----:B------:R-:W-:-:S03]  /*1d30*/  ISETP.NE.AND P5, PT, R20, R0, PT ;  /* 0x000000001400720c */ /* 0x000fc60003fa5270 */
[----:B-1----:R-:W-:-:S04]  /*1d40*/  @!P4 FFMA R9, R26, R25, R9 ;  /* 0x000000191a09c223 */ /* 0x002fc80000000009 */
[----:B--2---:R-:W-:-:S06]  /*1d50*/  @!P6 FFMA R9, R28, R27, R9 ;  /* 0x0000001b1c09e223 */ /* 0x004fcc0000000009 */
[----:B------:R-:W-:Y:S05]  /*1d60*/  @P5 BRA `(.L_x_16) ;  /* 0xfffffffc00405947 */ /* 0x000fea000383ffff */
[----:B------:R-:W-:-:S07]  /*1d70*/  IMAD.MOV.U32 R20, RZ, RZ, R0 ;  /* 0x000000ffff147224 */ /* 0x000fce00078e0000 */
.L_x_15:
[----:B------:R-:W-:-:S13]  /*1d80*/  ISETP.NE.AND P1, PT, R4, RZ, PT ;  /* 0x000000ff0400720c */ /* 0x000fda0003f25270 */
[----:B------:R-:W-:Y:S05]  /*1d90*/  @!P1 BRA `(.L_x_17) ;  /* 0x0000000400349947 */ /* 0x000fea0003800000 */
[----:B------:R-:W-:Y:S02]  /*1da0*/  IADD3 R19, PT, PT, R4, -0x1, RZ ;  /* 0xffffffff04137810 */ /* 0x000fe40007ffe0ff */
[----:B------:R-:W-:Y:S02]  /*1db0*/  ISETP.NE.AND P4, PT, R2, RZ, PT ;  /* 0x000000ff0200720c */ /* 0x000fe40003f85270 */
[----:B------:R-:W-:-:S13]  /*1dc0*/  ISETP.GE.U32.AND P1, PT, R19, 0x3, PT ;  /* 0x000000031300780c */ /* 0x000fda0003f26070 */
[----:B------:R-:W-:Y:S05]  /*1dd0*/  @!P1 BRA `(.L_x_18) ;  /* 0x0000000000789947 */ /* 0x000fea0003800000 */
[----:B------:R-:W3:Y:S01]  /*1de0*/  LDCU UR9, c[0x0][0x3c8] ;  /* 0x00007900ff0977ac */ /* 0x000ee20008000800 */
[----:B------:R-:W0:Y:S01]  /*1df0*/  S2UR UR10, SR_CgaCtaId ;  /* 0x00000000000a79c3 */ /* 0x000e220000008800 */
[----:B------:R-:W-:Y:S01]  /*1e00*/  ISETP.GE.AND P1, PT, R15, UR14, PT ;  /* 0x0000000e0f007c0c */ /* 0x000fe2000bf26270 */
[----:B------:R-:W-:-:S04]  /*1e10*/  IMAD R19, R17, R14, R20 ;  /* 0x0000000e11137224 */ /* 0x000fc800078e0214 */
[----:B------:R-:W-:Y:S02]  /*1e20*/  IMAD R19, R19, 0x4, R6 ;  /* 0x0000000413137824 */ /* 0x000fe400078e0206 */
[----:B---3--:R-:W-:Y:S01]  /*1e30*/  IMAD R27, R13, UR9, R20 ;  /* 0x000000090d1b7c24 */ /* 0x008fe2000f8e0214 */
[----:B------:R-:W-:Y:S01]  /*1e40*/  UMOV UR9, 0x400 ;  /* 0x0000040000097882 */ /* 0x000fe20000000000 */
[----:B------:R-:W-:Y:S02]  /*1e50*/  IADD3 R20, PT, PT, R20, 0x4, RZ ;  /* 0x0000000414147810 */ /* 0x000fe40007ffe0ff */
[----:B------:R-:W-:Y:S01]  /*1e60*/  IMAD.IADD R21, R16, 0x1, R27 ;  /* 0x0000000110157824 */ /* 0x000fe200078e021b */
[C---:B------:R-:W-:Y:S01]  /*1e70*/  ISETP.GE.OR P5, PT, R27.reuse, R8, P1 ;  /* 0x000000081b00720c */ /* 0x040fe20000fa6670 */
[----:B0-----:R-:W-:Y:S01]  /*1e80*/  ULEA UR9, UR10, UR9, 0x18 ;  /* 0x000000090a097291 */ /* 0x001fe2000f8ec0ff */
[----:B------:R-:W-:-:S04]  /*1e90*/  IADD3 R25, PT, PT, R27, 0x1, RZ ;  /* 0x000000011b197810 */ /* 0x000fc80007ffe0ff */
[----:B------:R-:W-:Y:S01]  /*1ea0*/  ISETP.GE.OR P6, PT, R25, R8, P1 ;  /* 0x000000081900720c */ /* 0x000fe20000fc6670 */
[----:B------:R-:W-:Y:S01]  /*1eb0*/  VIADD R25, R27, 0x2 ;  /* 0x000000021b197836 */ /* 0x000fe20000000000 */
[----:B------:R-:W-:-:S05]  /*1ec0*/  LEA R21, R21, UR9, 0x2 ;  /* 0x0000000915157c11 */ /* 0x000fca000f8e10ff */
[----:B------:R-:W-:Y:S04]  /*1ed0*/  @!P5 LDS R23, [R19] ;  /* 0x000000001317d984 */ /* 0x000fe80000000800 */
[----:B------:R-:W0:Y:S02]  /*1ee0*/  @!P5 LDS R22, [R21] ;  /* 0x000000001516d984 */ /* 0x000e240000000800 */
[----:B0-----:R-:W-:Y:S01]  /*1ef0*/  @!P5 FFMA R9, R22, R23, R9 ;  /* 0x000000171609d223 */ /* 0x001fe20000000009 */
[----:B------:R-:W-:Y:S01]  /*1f00*/  VIADD R23, R27, 0x3 ;  /* 0x000000031b177836 */ /* 0x000fe20000000000 */
[-C--:B------:R-:W-:Y:S01]  /*1f10*/  ISETP.GE.OR P5, PT, R25, R8.reuse, P1 ;  /* 0x000000081900720c */ /* 0x080fe20000fa6670 */
[----:B------:R-:W-:Y:S03]  /*1f20*/  @!P6 LDS R22, [R21+0x4] ;  /* 0x000004001516e984 */ /* 0x000fe60000000800 */
[----:B------:R-:W-:-:S02]  /*1f30*/  ISETP.GE.OR P1, PT, R23, R8, P1 ;  /* 0x000000081700720c */ /* 0x000fc40000f26670 */
[----:B------:R-:W0:Y:S07]  /*1f40*/  @!P6 LDS R23, [R19+0x4] ;  /* 0x000004001317e984 */ /* 0x000e2e0000000800 */
[----:B------:R-:W-:Y:S04]  /*1f50*/  @!P5 LDS R24, [R21+0x8] ;  /* 0x000008001518d984 */ /* 0x000fe80000000800 */
[----:B------:R-:W1:Y:S04]  /*1f60*/  @!P5 LDS R25, [R19+0x8] ;  /* 0x000008001319d984 */ /* 0x000e680000000800 */
[----:B------:R-:W-:Y:S04]  /*1f70*/  @!P1 LDS R26, [R21+0xc] ;  /* 0x00000c00151a9984 */ /* 0x000fe80000000800 */
[----:B------:R-:W3:Y:S01]  /*1f80*/  @!P1 LDS R27, [R19+0xc] ;  /* 0x00000c00131b9984 */ /* 0x000ee20000000800 */
[----:B0-----:R-:W-:-:S04]  /*1f90*/  @!P6 FFMA R9, R22, R23, R9 ;  /* 0x000000171609e223 */ /* 0x001fc80000000009 */
[----:B-1----:R-:W-:-:S04]  /*1fa0*/  @!P5 FFMA R9, R24, R25, R9 ;  /* 0x000000191809d223 */ /* 0x002fc80000000009 */
[----:B---3--:R-:W-:-:S07]  /*1fb0*/  @!P1 FFMA R9, R26, R27, R9 ;  /* 0x0000001b1a099223 */ /* 0x008fce0000000009 */
.L_x_18:
[----:B------:R-:W-:Y:S04]  /*1fc0*/  BSSY.RECONVERGENT B1, `(.L_x_17) ;  /* 0x000002a000017945 */ /* 0x000fe80003800200 */
[----:B------:R-:W-:Y:S05]  /*1fd0*/  @!P4 BRA `(.L_x_19) ;  /* 0x0000000000a0c947 */ /* 0x000fea0003800000 */
[----:B------:R-:W-:Y:S02]  /*1fe0*/  ISETP.NE.AND P1, PT, R2, 0x1, PT ;  /* 0x000000010200780c */ /* 0x000fe40003f25270 */
[----:B------:R-:W-:-:S04]  /*1ff0*/  LOP3.LUT R19, R14, 0x1, RZ, 0xc0, !PT ;  /* 0x000000010e137812 */ /* 0x000fc800078ec0ff */
[----:B------:R-:W-:-:S07]  /*2000*/  ISETP.NE.U32.AND P4, PT, R19, 0x1, PT ;  /* 0x000000011300780c */ /* 0x000fce0003f85070 */
[----:B------:R-:W-:Y:S06]  /*2010*/  @!P1 BRA `(.L_x_20) ;  /* 0x0000000000509947 */ /* 0x000fec0003800000 */
[----:B------:R-:W0:Y:S01]  /*2020*/  LDCU UR9, c[0x0][0x3c8] ;  /* 0x00007900ff0977ac */ /* 0x000e220008000800 */
[----:B------:R-:W1:Y:S01]  /*2030*/  S2UR UR10, SR_CgaCtaId ;  /* 0x00000000000a79c3 */ /* 0x000e620000008800 */
[----:B------:R-:W-:Y:S01]  /*2040*/  ISETP.GE.AND P1, PT, R15, UR14, PT ;  /* 0x0000000e0f007c0c */ /* 0x000fe2000bf26270 */
[----:B---3--:R-:W-:-:S05]  /*2050*/  IMAD R23, R17, R14, R20 ;  /* 0x0000000e11177224 */ /* 0x008fca00078e0214 */
[----:B------:R-:W-:Y:S01]  /*2060*/  LEA R25, R23, R6, 0x2 ;  /* 0x0000000617197211 */ /* 0x000fe200078e10ff */
[----:B0-----:R-:W-:Y:S01]  /*2070*/  IMAD R21, R13, UR9, R20 ;  /* 0x000000090d157c24 */ /* 0x001fe2000f8e0214 */
[----:B------:R-:W-:Y:S01]  /*2080*/  UMOV UR9, 0x400 ;  /* 0x0000040000097882 */ /* 0x000fe20000000000 */
[----:B------:R-:W-:Y:S02]  /*2090*/  VIADD R20, R20, 0x2 ;  /* 0x0000000214147836 */ /* 0x000fe40000000000 */
[C---:B------:R-:W-:Y:S01]  /*20a0*/  VIADD R19, R21.reuse, 0x1 ;  /* 0x0000000115137836 */ /* 0x040fe20000000000 */
[----:B------:R-:W-:Y:S01]  /*20b0*/  ISETP.GE.OR P5, PT, R21, R8, P1 ;  /* 0x000000081500720c */ /* 0x000fe20000fa6670 */
[----:B-1----:R-:W-:-:S03]  /*20c0*/  ULEA UR9, UR10, UR9, 0x18 ;  /* 0x000000090a097291 */ /* 0x002fc6000f8ec0ff */
[----:B------:R-:W-:Y:S01]  /*20d0*/  ISETP.GE.OR P1, PT, R19, R8, P1 ;  /* 0x000000081300720c */ /* 0x000fe20000f26670 */
[----:B------:R-:W-:-:S05]  /*20e0*/  IMAD.IADD R19, R16, 0x1, R21 ;  /* 0x0000000110137824 */ /* 0x000fca00078e0215 */
[----:B------:R-:W-:-:S03]  /*20f0*/  LEA R23, R19, UR9, 0x2 ;  /* 0x0000000913177c11 */ /* 0x000fc6000f8e10ff */
[----:B------:R-:W-:Y:S04]  /*2100*/  @!P5 LDS R19, [R25] ;  /* 0x000000001913d984 */ /* 0x000fe80000000800 */
[----:B------:R-:W0:Y:S04]  /*2110*/  @!P5 LDS R22, [R23] ;  /* 0x000000001716d984 */ /* 0x000e280000000800 */
[----:B------:R-:W-:Y:S04]  /*2120*/  @!P1 LDS R24, [R23+0x4] ;  /* 0x0000040017189984 */ /* 0x000fe80000000800 */
[----:B------:R-:W1:Y:S01]  /*2130*/  @!P1 LDS R21, [R25+0x4] ;  /* 0x0000040019159984 */ /* 0x000e620000000800 */
[----:B0-----:R-:W-:-:S04]  /*2140*/  @!P5 FFMA R9, R22, R19, R9 ;  /* 0x000000131609d223 */ /* 0x001fc80000000009 */
[----:B-1----:R-:W-:-:S07]  /*2150*/  @!P1 FFMA R9, R24, R21, R9 ;  /* 0x0000001518099223 */ /* 0x002fce0000000009 */
.L_x_20:
[----:B------:R-:W-:Y:S05]  /*2160*/  @P4 BRA `(.L_x_19) ;  /* 0x00000000003c4947 */ /* 0x000fea0003800000 */
[----:B------:R-:W0:Y:S02]  /*2170*/  LDCU UR9, c[0x0][0x3c8] ;  /* 0x00007900ff0977ac */ /* 0x000e240008000800 */
[----:B0-----:R-:W-:-:S05]  /*2180*/  IMAD R19, R13, UR9, R20 ;  /* 0x000000090d137c24 */ /* 0x001fca000f8e0214 */
[----:B------:R-:W-:-:S04]  /*2190*/  ISETP.GE.AND P1, PT, R19, R8, PT ;  /* 0x000000081300720c */ /* 0x000fc80003f26270 */
[----:B------:R-:W-:-:S13]  /*21a0*/  ISETP.GE.OR P1, PT, R15, UR14, P1 ;  /* 0x0000000e0f007c0c */ /* 0x000fda0008f26670 */
[----:B------:R-:W-:Y:S05]  /*21b0*/  @P1 BRA `(.L_x_19) ;  /* 0x0000000000281947 */ /* 0x000fea0003800000 */
[----:B------:R-:W0:Y:S01]  /*21c0*/  S2UR UR10, SR_CgaCtaId ;  /* 0x00000000000a79c3 */ /* 0x000e220000008800 */
[----:B------:R-:W-:Y:S01]  /*21d0*/  UMOV UR9, 0x400 ;  /* 0x0000040000097882 */ /* 0x000fe20000000000 */
[----:B------:R-:W-:Y:S02]  /*21e0*/  IMAD R15, R17, R14, R20 ;  /* 0x0000000e110f7224 */ /* 0x000fe400078e0214 */
[----:B------:R-:W-:-:S03]  /*21f0*/  IMAD.IADD R16, R16, 0x1, R19 ;  /* 0x0000000110107824 */ /* 0x000fc600078e0213 */
[----:B------:R-:W-:-:S06]  /*2200*/  LEA R15, R15, R6, 0x2 ;  /* 0x000000060f0f7211 */ /* 0x000fcc00078e10ff */
[----:B------:R-:W-:Y:S01]  /*2210*/  LDS R15, [R15] ;  /* 0x000000000f0f7984 */ /* 0x000fe20000000800 */
[----:B0-----:R-:W-:-:S06]  /*2220*/  ULEA UR9, UR10, UR9, 0x18 ;  /* 0x000000090a097291 */ /* 0x001fcc000f8ec0ff */
[----:B------:R-:W-:-:S06]  /*2230*/  LEA R16, R16, UR9, 0x2 ;  /* 0x0000000910107c11 */ /* 0x000fcc000f8e10ff */
[----:B------:R-:W0:Y:S02]  /*2240*/  LDS R16, [R16] ;  /* 0x0000000010107984 */ /* 0x000e240000000800 */
[----:B0-----:R-:W-:-:S07]  /*2250*/  FFMA R9, R16, R15, R9 ;  /* 0x0000000f10097223 */ /* 0x001fce0000000009 */
.L_x_19:
[----:B--2-4-:R-:W-:Y:S05]  /*2260*/  BSYNC.RECONVERGENT B1 ;  /* 0x0000000000017941 */ /* 0x014fea0003800200 */
.L_x_17:
[----:B------:R-:W-:Y:S05]  /*2270*/  @P2 BRA `(.L_x_21) ;  /* 0xfffffff400bc2947 */ /* 0x000fea000383ffff */
.L_x_14:
[----:B--2-4-:R-:W-:Y:S05]  /*2280*/  BSYNC.RECONVERGENT B0 ;  /* 0x0000000000007941 */ /* 0x014fea0003800200 */
.L_x_13:
[----:B------:R-:W2:Y:S01]  /*2290*/  LDCU UR9, c[0x0][0x3a4] ;  /* 0x00007480ff0977ac */ /* 0x000ea20008000800 */
[----:B------:R-:W-:-:S04]  /*22a0*/  UIADD3 UR4, UPT, UPT, UR4, 0x1, URZ ;  /* 0x0000000104047890 */ /* 0x000fc8000fffe0ff */
[----:B--2---:R-:W-:Y:S01]  /*22b0*/  UISETP.NE.AND UP0, UPT, UR4, UR9, UPT ;  /* 0x000000090400728c */ /* 0x004fe2000bf05270 */
[----:B------:R-:W-:Y:S08]  /*22c0*/  BAR.SYNC.DEFER_BLOCKING 0x0 ;  /* 0x0000000000007b1d */ /* 0x000ff00000010000 */
[----:B------:R-:W-:Y:S05]  /*22d0*/  BRA.U UP0, `(.L_x_22) ;  /* 0xffffffe100b87547 */ /* 0x000fea000b83ffff */
.L_x_0:
[----:B0-----:R-:W-:Y:S05]  /*22e0*/  @P0 EXIT ;  /* 0x000000000000094d */ /* 0x001fea0003800000 */
[----:B------:R-:W0:Y:S01]  /*22f0*/  LDCU.64 UR4, c[0x0][0x390] ;  /* 0x00007200ff0477ac */ /* 0x000e220008000a00 */
[----:B-1----:R-:W1:Y:S01]  /*2300*/  LDC.64 R2, c[0x0][0x398] ;  /* 0x0000e600ff027b82 */ /* 0x002e620000000a00 */
[----:B------:R-:W2:Y:S01]  /*2310*/  LDCU UR8, c[0x0][0x3b8] ;  /* 0x00007700ff0877ac */ /* 0x000ea20008000800 */
[----:B0-----:R-:W-:-:S04]  /*2320*/  UISETP.NE.U32.AND UP0, UPT, UR4, URZ, UPT ;  /* 0x000000ff0400728c */ /* 0x001fc8000bf05070 */
[----:B------:R-:W-:-:S06]  /*2330*/  UISETP.NE.AND.EX UP0, UPT, UR5, URZ, UPT, UP0 ;  /* 0x000000ff0500728c */ /* 0x000fcc000bf05300 */
[----:B------:R-:W-:-:S05]  /*2340*/  PLOP3.LUT P0, PT, PT, PT, UP0, 0x80, 0x8 ;  /* 0x000000000008781c */ /* 0x000fca0003f0f008 */
[----:B------:R-:W0:Y:S02]  /*2350*/  @UP0 LDCU.64 UR4, c[0x0][0x390] ;  /* 0x00007200ff0407ac */ /* 0x000e240008000a00 */
[----:B0-----:R-:W-:-:S06]  /*2360*/  @UP0 UIMAD.WIDE.U32 UR4, UR7, 0x4, UR4 ;  /* 0x00000004070408a5 */ /* 0x001fcc000f8e0004 */
[----:B------:R-:W-:Y:S02]  /*2370*/  IMAD.U32 R4, RZ, RZ, UR4 ;  /* 0x00000004ff047e24 */ /* 0x000fe4000f8e00ff */
[----:B------:R-:W-:-:S03]  /*2380*/  IMAD.U32 R5, RZ, RZ, UR5 ;  /* 0x00000005ff057e24 */ /* 0x000fc6000f8e00ff */
[----:B------:R-:W0:Y:S02]  /*2390*/  LDCU.64 UR4, c[0x0][0x3b0] ;  /* 0x00007600ff0477ac */ /* 0x000e240008000a00 */
[----:B------:R-:W4:Y:S01]  /*23a0*/  @P0 LDG.E R4, desc[UR12][R4.64] ;  /* 0x0000000c04040981 */ /* 0x000f22000c1e1900 */
[----:B------:R-:W-:Y:S02]  /*23b0*/  PLOP3.LUT P0, PT, PT, PT, UP0, 0x80, 0x8 ;  /* 0x000000000008781c */ /* 0x000fe40003f0f008 */
[----:B------:R-:W-:Y:S01]  /*23c0*/  PLOP3.LUT P1, PT, PT, PT, UP0, 0x80, 0x8 ;  /* 0x000000000008781c */ /* 0x000fe20003f2f008 */
[----:B0-----:R-:W-:Y:S01]  /*23d0*/  UIMAD UR4, UR6, UR4, UR7 ;  /* 0x00000004060472a4 */ /* 0x001fe2000f8e0207 */
[----:B------:R-:W-:-:S05]  /*23e0*/  MOV R7, UR5 ;  /* 0x0000000500077c02 */ /* 0x000fca0008000f00 */
[----:B------:R-:W-:-:S04]  /*23f0*/  IMAD R12, R7, UR4, R12 ;  /* 0x00000004070c7c24 */ /* 0x000fc8000f8e020c */
[----:B--2---:R-:W-:-:S04]  /*2400*/  IMAD R11, R12, UR8, R11 ;  /* 0x000000080c0b7c24 */ /* 0x004fc8000f8e020b */
[----:B-1----:R-:W-:-:S04]  /*2410*/  IMAD.WIDE R2, R11, 0x4, R2 ;  /* 0x000000040b027825 */ /* 0x002fc800078e0202 */
[----:B----4-:R-:W-:-:S04]  /*2420*/  @P0 FADD R4, R4, R9 ;  /* 0x0000000904040221 */ /* 0x010fc80000000000 */
[----:B------:R-:W-:-:S05]  /*2430*/  @P1 IMAD.MOV.U32 R9, RZ, RZ, R4 ;  /* 0x000000ffff091224 */ /* 0x000fca00078e0004 */
[----:B------:R-:W-:Y:S01]  /*2440*/  STG.E desc[UR12][R2.64], R9 ;  /* 0x0000000902007986 */ /* 0x000fe2000c10190c */
[----:B------:R-:W-:Y:S05]  /*2450*/  EXIT ;  /* 0x000000000000794d */ /* 0x000fea0003800000 */
.L_x_23:
[----:B------:R-:W-:-:S00]  /*2460*/  BRA `(.L_x_23) ;  /* 0xfffffffc00fc7947 */ /* 0x000fc0000383ffff */
[----:B------:R-:W-:-:S00]  /*2470*/  NOP ;  /* 0x0000000000007918 */ /* 0x000fc00000000000 */
        /* <DEDUP_REMOVED lines=8> */
.L_x_24:


//--------------------- .nv.shared.conv2d_forward --------------------------
	.section	.nv.shared.conv2d_forward,"aw",@nobits
	.sectionflags	@""
	.align	16
	.zero		1024


//--------------------- .nv.shared.reserved.0     --------------------------
	.section	.nv.shared.reserved.0,"aw",@nobits
	.weak		__nv_reservedSMEM_offset_0_alias
	.size		__nv_reservedSMEM_offset_0_alias, 0, 64
	.other		__nv_reservedSMEM_offset_0_alias,@"STO_CUDA_RESERVED_SHARED STV_DEFAULT"
__nv_reservedSMEM_offset_0_alias:
	.zero		0
	.zero		64


//--------------------- .nv.constant0.conv2d_forward --------------------------
	.section	.nv.constant0.conv2d_forward,"a",@progbits
	.sectionflags	@""
	.align	4
.nv.constant0.conv2d_forward:
	.zero		980


//--------------------- SYMBOLS --------------------------

	.type		.nv.reservedSmem.offset0,@object
	.size		.nv.reservedSmem.offset0,0x4
	.type		.nv.reservedSmem.cap,@object
	.size		.nv.reservedSmem.cap,0x4
